//
// Generated by NVIDIA NVVM Compiler
//
// Compiler Build ID: CL-36424714
// Cuda compilation tools, release 13.0, V13.0.88
// Based on NVVM 20.0.0
//

.version 9.0
.target sm_100
.address_size 64

	// .globl	_Z8d_conv2DPiS_S_iiiiii
// _ZZ18d_optimized_conv2DPiS_S_iiiiiiE9d_mat1Tmp has been demoted
// _ZZ18d_optimized_conv2DPiS_S_iiiiiiE9d_mat2Tmp has been demoted

.visible .entry _Z8d_conv2DPiS_S_iiiiii(
	.param .u64 .ptr .align 1 _Z8d_conv2DPiS_S_iiiiii_param_0,
	.param .u64 .ptr .align 1 _Z8d_conv2DPiS_S_iiiiii_param_1,
	.param .u64 .ptr .align 1 _Z8d_conv2DPiS_S_iiiiii_param_2,
	.param .u32 _Z8d_conv2DPiS_S_iiiiii_param_3,
	.param .u32 _Z8d_conv2DPiS_S_iiiiii_param_4,
	.param .u32 _Z8d_conv2DPiS_S_iiiiii_param_5,
	.param .u32 _Z8d_conv2DPiS_S_iiiiii_param_6,
	.param .u32 _Z8d_conv2DPiS_S_iiiiii_param_7,
	.param .u32 _Z8d_conv2DPiS_S_iiiiii_param_8
)
{
	.reg .pred 	%p<89>;
	.reg .b32 	%r<187>;
	.reg .b64 	%rd<26>;

	ld.param.u64 	%rd10, [_Z8d_conv2DPiS_S_iiiiii_param_0];
	ld.param.u64 	%rd11, [_Z8d_conv2DPiS_S_iiiiii_param_1];
	ld.param.u32 	%r65, [_Z8d_conv2DPiS_S_iiiiii_param_3];
	ld.param.u32 	%r66, [_Z8d_conv2DPiS_S_iiiiii_param_4];
	ld.param.u32 	%r67, [_Z8d_conv2DPiS_S_iiiiii_param_5];
	ld.param.u32 	%r68, [_Z8d_conv2DPiS_S_iiiiii_param_6];
	cvta.to.global.u64 	%rd1, %rd11;
	cvta.to.global.u64 	%rd2, %rd10;
	mov.u32 	%r69, %ntid.x;
	mov.u32 	%r70, %ctaid.x;
	mov.u32 	%r71, %tid.x;
	mad.lo.s32 	%r1, %r69, %r70, %r71;
	mov.u32 	%r72, %ntid.y;
	mov.u32 	%r73, %ctaid.y;
	mov.u32 	%r74, %tid.y;
	mad.lo.s32 	%r2, %r72, %r73, %r74;
	setp.ge.u32 	%p1, %r2, %r65;
	setp.ge.u32 	%p2, %r1, %r66;
	or.pred  	%p3, %p1, %p2;
	@%p3 bra 	$L__BB0_46;
	setp.lt.s32 	%p4, %r67, 1;
	mov.b32 	%r162, 0;
	@%p4 bra 	$L__BB0_45;
	shr.u32 	%r77, %r67, 31;
	add.s32 	%r78, %r67, %r77;
	shr.s32 	%r79, %r78, 1;
	neg.s32 	%r3, %r79;
	setp.lt.s32 	%p5, %r68, 1;
	sub.s32 	%r4, %r1, %r79;
	@%p5 bra 	$L__BB0_45;
	and.b32  	%r5, %r68, 7;
	and.b32  	%r6, %r68, 3;
	and.b32  	%r7, %r68, 2147483640;
	and.b32  	%r8, %r68, 1;
	add.s32 	%r9, %r3, %r2;
	mov.b32 	%r158, 0;
	mov.u32 	%r162, %r158;
$L__BB0_4:
	setp.lt.u32 	%p6, %r68, 8;
	not.b32 	%r83, %r158;
	add.s32 	%r84, %r67, %r83;
	add.s32 	%r12, %r9, %r158;
	mul.lo.s32 	%r13, %r12, %r66;
	mad.lo.s32 	%r14, %r84, %r67, %r67;
	mov.b32 	%r178, 0;
	@%p6 bra 	$L__BB0_23;
	mov.b32 	%r160, 0;
$L__BB0_6:
	.pragma "nounroll";
	setp.ge.s32 	%p7, %r12, %r65;
	add.s32 	%r17, %r4, %r160;
	or.b32  	%r86, %r17, %r12;
	setp.lt.s32 	%p8, %r86, 0;
	setp.ge.s32 	%p9, %r17, %r66;
	or.pred  	%p10, %p9, %p7;
	add.s32 	%r87, %r17, %r13;
	mul.wide.s32 	%rd12, %r87, 4;
	add.s64 	%rd3, %rd2, %rd12;
	not.b32 	%r88, %r160;
	add.s32 	%r89, %r14, %r88;
	mul.wide.s32 	%rd13, %r89, 4;
	add.s64 	%rd4, %rd1, %rd13;
	or.pred  	%p11, %p10, %p8;
	@%p11 bra 	$L__BB0_8;
	ld.global.u32 	%r90, [%rd3];
	ld.global.u32 	%r91, [%rd4];
	mad.lo.s32 	%r162, %r91, %r90, %r162;
$L__BB0_8:
	add.s32 	%r92, %r17, 1;
	or.b32  	%r93, %r92, %r12;
	setp.lt.s32 	%p13, %r93, 0;
	setp.ge.s32 	%p14, %r92, %r66;
	or.pred  	%p15, %p14, %p7;
	or.pred  	%p16, %p15, %p13;
	@%p16 bra 	$L__BB0_10;
	ld.global.u32 	%r94, [%rd3+4];
	ld.global.u32 	%r95, [%rd4+-4];
	mad.lo.s32 	%r162, %r95, %r94, %r162;
$L__BB0_10:
	add.s32 	%r96, %r17, 2;
	or.b32  	%r97, %r96, %r12;
	setp.lt.s32 	%p18, %r97, 0;
	setp.ge.s32 	%p19, %r96, %r66;
	or.pred  	%p20, %p19, %p7;
	or.pred  	%p21, %p20, %p18;
	@%p21 bra 	$L__BB0_12;
	ld.global.u32 	%r98, [%rd3+8];
	ld.global.u32 	%r99, [%rd4+-8];
	mad.lo.s32 	%r162, %r99, %r98, %r162;
$L__BB0_12:
	add.s32 	%r100, %r17, 3;
	or.b32  	%r101, %r100, %r12;
	setp.lt.s32 	%p23, %r101, 0;
	setp.ge.s32 	%p24, %r100, %r66;
	or.pred  	%p25, %p24, %p7;
	or.pred  	%p26, %p25, %p23;
	@%p26 bra 	$L__BB0_14;
	ld.global.u32 	%r102, [%rd3+12];
	ld.global.u32 	%r103, [%rd4+-12];
	mad.lo.s32 	%r162, %r103, %r102, %r162;
$L__BB0_14:
	add.s32 	%r104, %r17, 4;
	or.b32  	%r105, %r104, %r12;
	setp.lt.s32 	%p28, %r105, 0;
	setp.ge.s32 	%p29, %r104, %r66;
	or.pred  	%p30, %p29, %p7;
	or.pred  	%p31, %p30, %p28;
	@%p31 bra 	$L__BB0_16;
	ld.global.u32 	%r106, [%rd3+16];
	ld.global.u32 	%r107, [%rd4+-16];
	mad.lo.s32 	%r162, %r107, %r106, %r162;
$L__BB0_16:
	add.s32 	%r108, %r17, 5;
	or.b32  	%r109, %r108, %r12;
	setp.lt.s32 	%p33, %r109, 0;
	setp.ge.s32 	%p34, %r108, %r66;
	or.pred  	%p35, %p34, %p7;
	or.pred  	%p36, %p35, %p33;
	@%p36 bra 	$L__BB0_18;
	ld.global.u32 	%r110, [%rd3+20];
	ld.global.u32 	%r111, [%rd4+-20];
	mad.lo.s32 	%r162, %r111, %r110, %r162;
$L__BB0_18:
	add.s32 	%r112, %r17, 6;
	or.b32  	%r113, %r112, %r12;
	setp.lt.s32 	%p38, %r113, 0;
	setp.ge.s32 	%p39, %r112, %r66;
	or.pred  	%p40, %p39, %p7;
	or.pred  	%p41, %p40, %p38;
	@%p41 bra 	$L__BB0_20;
	ld.global.u32 	%r114, [%rd3+24];
	ld.global.u32 	%r115, [%rd4+-24];
	mad.lo.s32 	%r162, %r115, %r114, %r162;
$L__BB0_20:
	add.s32 	%r116, %r17, 7;
	or.b32  	%r117, %r116, %r12;
	setp.lt.s32 	%p43, %r117, 0;
	setp.ge.s32 	%p44, %r116, %r66;
	or.pred  	%p45, %p44, %p7;
	or.pred  	%p46, %p45, %p43;
	@%p46 bra 	$L__BB0_22;
	ld.global.u32 	%r118, [%rd3+28];
	ld.global.u32 	%r119, [%rd4+-28];
	mad.lo.s32 	%r162, %r119, %r118, %r162;
$L__BB0_22:
	add.s32 	%r160, %r160, 8;
	setp.ne.s32 	%p47, %r160, %r7;
	mov.u32 	%r178, %r7;
	@%p47 bra 	$L__BB0_6;
$L__BB0_23:
	setp.eq.s32 	%p48, %r5, 0;
	@%p48 bra 	$L__BB0_44;
	add.s32 	%r121, %r5, -1;
	setp.lt.u32 	%p49, %r121, 3;
	@%p49 bra 	$L__BB0_34;
	setp.ge.s32 	%p50, %r12, %r65;
	add.s32 	%r38, %r4, %r178;
	or.b32  	%r122, %r38, %r12;
	setp.lt.s32 	%p51, %r122, 0;
	setp.ge.s32 	%p52, %r38, %r66;
	or.pred  	%p53, %p52, %p50;
	add.s32 	%r123, %r38, %r13;
	mul.wide.s32 	%rd14, %r123, 4;
	add.s64 	%rd5, %rd2, %rd14;
	not.b32 	%r124, %r178;
	add.s32 	%r125, %r14, %r124;
	mul.wide.s32 	%rd15, %r125, 4;
	add.s64 	%rd6, %rd1, %rd15;
	or.pred  	%p54, %p53, %p51;
	@%p54 bra 	$L__BB0_27;
	ld.global.u32 	%r126, [%rd5];
	ld.global.u32 	%r127, [%rd6];
	mad.lo.s32 	%r162, %r127, %r126, %r162;
$L__BB0_27:
	add.s32 	%r128, %r38, 1;
	or.b32  	%r129, %r128, %r12;
	setp.lt.s32 	%p56, %r129, 0;
	setp.ge.s32 	%p57, %r128, %r66;
	or.pred  	%p58, %p57, %p50;
	or.pred  	%p59, %p58, %p56;
	@%p59 bra 	$L__BB0_29;
	ld.global.u32 	%r130, [%rd5+4];
	ld.global.u32 	%r131, [%rd6+-4];
	mad.lo.s32 	%r162, %r131, %r130, %r162;
$L__BB0_29:
	add.s32 	%r132, %r38, 2;
	or.b32  	%r133, %r132, %r12;
	setp.lt.s32 	%p61, %r133, 0;
	setp.ge.s32 	%p62, %r132, %r66;
	or.pred  	%p63, %p62, %p50;
	or.pred  	%p64, %p63, %p61;
	@%p64 bra 	$L__BB0_31;
	ld.global.u32 	%r134, [%rd5+8];
	ld.global.u32 	%r135, [%rd6+-8];
	mad.lo.s32 	%r162, %r135, %r134, %r162;
$L__BB0_31:
	add.s32 	%r136, %r38, 3;
	or.b32  	%r137, %r136, %r12;
	setp.lt.s32 	%p66, %r137, 0;
	setp.ge.s32 	%p67, %r136, %r66;
	or.pred  	%p68, %p67, %p50;
	or.pred  	%p69, %p68, %p66;
	@%p69 bra 	$L__BB0_33;
	ld.global.u32 	%r138, [%rd5+12];
	ld.global.u32 	%r139, [%rd6+-12];
	mad.lo.s32 	%r162, %r139, %r138, %r162;
$L__BB0_33:
	add.s32 	%r178, %r178, 4;
$L__BB0_34:
	setp.eq.s32 	%p70, %r6, 0;
	@%p70 bra 	$L__BB0_44;
	setp.eq.s32 	%p71, %r6, 1;
	@%p71 bra 	$L__BB0_41;
	setp.ge.s32 	%p72, %r12, %r65;
	add.s32 	%r51, %r4, %r178;
	or.b32  	%r141, %r51, %r12;
	setp.lt.s32 	%p73, %r141, 0;
	setp.ge.s32 	%p74, %r51, %r66;
	or.pred  	%p75, %p74, %p72;
	add.s32 	%r142, %r51, %r13;
	mul.wide.s32 	%rd16, %r142, 4;
	add.s64 	%rd7, %rd2, %rd16;
	not.b32 	%r143, %r178;
	add.s32 	%r144, %r14, %r143;
	mul.wide.s32 	%rd17, %r144, 4;
	add.s64 	%rd8, %rd1, %rd17;
	or.pred  	%p76, %p75, %p73;
	@%p76 bra 	$L__BB0_38;
	ld.global.u32 	%r145, [%rd7];
	ld.global.u32 	%r146, [%rd8];
	mad.lo.s32 	%r162, %r146, %r145, %r162;
$L__BB0_38:
	add.s32 	%r147, %r51, 1;
	or.b32  	%r148, %r147, %r12;
	setp.lt.s32 	%p78, %r148, 0;
	setp.ge.s32 	%p79, %r147, %r66;
	or.pred  	%p80, %p79, %p72;
	or.pred  	%p81, %p80, %p78;
	@%p81 bra 	$L__BB0_40;
	ld.global.u32 	%r149, [%rd7+4];
	ld.global.u32 	%r150, [%rd8+-4];
	mad.lo.s32 	%r162, %r150, %r149, %r162;
$L__BB0_40:
	add.s32 	%r178, %r178, 2;
$L__BB0_41:
	setp.eq.s32 	%p82, %r8, 0;
	@%p82 bra 	$L__BB0_44;
	setp.ge.s32 	%p83, %r12, %r65;
	add.s32 	%r60, %r4, %r178;
	or.b32  	%r151, %r60, %r12;
	setp.lt.s32 	%p84, %r151, 0;
	setp.ge.s32 	%p85, %r60, %r66;
	or.pred  	%p86, %p85, %p83;
	or.pred  	%p87, %p86, %p84;
	@%p87 bra 	$L__BB0_44;
	not.b32 	%r152, %r178;
	add.s32 	%r153, %r60, %r13;
	mul.wide.s32 	%rd18, %r153, 4;
	add.s64 	%rd19, %rd2, %rd18;
	ld.global.u32 	%r154, [%rd19];
	add.s32 	%r155, %r14, %r152;
	mul.wide.s32 	%rd20, %r155, 4;
	add.s64 	%rd21, %rd1, %rd20;
	ld.global.u32 	%r156, [%rd21];
	mad.lo.s32 	%r162, %r156, %r154, %r162;
$L__BB0_44:
	add.s32 	%r158, %r158, 1;
	setp.ne.s32 	%p88, %r158, %r67;
	@%p88 bra 	$L__BB0_4;
$L__BB0_45:
	ld.param.u64 	%rd25, [_Z8d_conv2DPiS_S_iiiiii_param_2];
	mad.lo.s32 	%r157, %r66, %r2, %r1;
	cvta.to.global.u64 	%rd22, %rd25;
	mul.wide.u32 	%rd23, %r157, 4;
	add.s64 	%rd24, %rd22, %rd23;
	st.global.u32 	[%rd24], %r162;
$L__BB0_46:
	ret;

}
	// .globl	_Z18d_optimized_conv2DPiS_S_iiiiii
.visible .entry _Z18d_optimized_conv2DPiS_S_iiiiii(
	.param .u64 .ptr .align 1 _Z18d_optimized_conv2DPiS_S_iiiiii_param_0,
	.param .u64 .ptr .align 1 _Z18d_optimized_conv2DPiS_S_iiiiii_param_1,
	.param .u64 .ptr .align 1 _Z18d_optimized_conv2DPiS_S_iiiiii_param_2,
	.param .u32 _Z18d_optimized_conv2DPiS_S_iiiiii_param_3,
	.param .u32 _Z18d_optimized_conv2DPiS_S_iiiiii_param_4,
	.param .u32 _Z18d_optimized_conv2DPiS_S_iiiiii_param_5,
	.param .u32 _Z18d_optimized_conv2DPiS_S_iiiiii_param_6,
	.param .u32 _Z18d_optimized_conv2DPiS_S_iiiiii_param_7,
	.param .u32 _Z18d_optimized_conv2DPiS_S_iiiiii_param_8
)
{
	.reg .pred 	%p<47>;
	.reg .b32 	%r<145>;
	.reg .b64 	%rd<13>;
	// demoted variable
	.shared .align 4 .b8 _ZZ18d_optimized_conv2DPiS_S_iiiiiiE9d_mat1Tmp[4096];
	// demoted variable
	.shared .align 4 .b8 _ZZ18d_optimized_conv2DPiS_S_iiiiiiE9d_mat2Tmp[4096];
	ld.param.u64 	%rd1, [_Z18d_optimized_conv2DPiS_S_iiiiii_param_0];
	ld.param.u64 	%rd2, [_Z18d_optimized_conv2DPiS_S_iiiiii_param_1];
	ld.param.u64 	%rd3, [_Z18d_optimized_conv2DPiS_S_iiiiii_param_2];
	ld.param.u32 	%r50, [_Z18d_optimized_conv2DPiS_S_iiiiii_param_3];
	ld.param.u32 	%r51, [_Z18d_optimized_conv2DPiS_S_iiiiii_param_4];
	ld.param.u32 	%r52, [_Z18d_optimized_conv2DPiS_S_iiiiii_param_5];
	ld.param.u32 	%r53, [_Z18d_optimized_conv2DPiS_S_iiiiii_param_6];
	ld.param.u32 	%r54, [_Z18d_optimized_conv2DPiS_S_iiiiii_param_7];
	ld.param.u32 	%r55, [_Z18d_optimized_conv2DPiS_S_iiiiii_param_8];
	mov.u32 	%r56, %ntid.x;
	mov.u32 	%r57, %ctaid.x;
	mov.u32 	%r1, %tid.x;
	mad.lo.s32 	%r2, %r56, %r57, %r1;
	mov.u32 	%r58, %ntid.y;
	mov.u32 	%r59, %ctaid.y;
	mov.u32 	%r3, %tid.y;
	mad.lo.s32 	%r4, %r58, %r59, %r3;
	setp.ge.u32 	%p1, %r4, %r54;
	setp.ge.u32 	%p2, %r2, %r55;
	or.pred  	%p3, %p1, %p2;
	@%p3 bra 	$L__BB1_27;
	cvta.to.global.u64 	%rd4, %rd1;
	cvta.to.global.u64 	%rd5, %rd2;
	mad.lo.s32 	%r61, %r51, %r3, %r1;
	mul.wide.u32 	%rd6, %r61, 4;
	add.s64 	%rd7, %rd4, %rd6;
	ld.global.u32 	%r62, [%rd7];
	shl.b32 	%r63, %r3, 7;
	mov.u32 	%r64, _ZZ18d_optimized_conv2DPiS_S_iiiiiiE9d_mat1Tmp;
	add.s32 	%r65, %r64, %r63;
	shl.b32 	%r66, %r1, 2;
	add.s32 	%r67, %r65, %r66;
	st.shared.u32 	[%r67], %r62;
	mad.lo.s32 	%r68, %r53, %r3, %r1;
	mul.wide.u32 	%rd8, %r68, 4;
	add.s64 	%rd9, %rd5, %rd8;
	ld.global.u32 	%r69, [%rd9];
	mov.u32 	%r70, _ZZ18d_optimized_conv2DPiS_S_iiiiiiE9d_mat2Tmp;
	add.s32 	%r71, %r70, %r63;
	add.s32 	%r72, %r71, %r66;
	st.shared.u32 	[%r72], %r69;
	bar.sync 	0;
	setp.lt.s32 	%p4, %r52, 1;
	mov.b32 	%r131, 0;
	@%p4 bra 	$L__BB1_26;
	shr.u32 	%r74, %r52, 31;
	add.s32 	%r75, %r52, %r74;
	shr.s32 	%r76, %r75, 1;
	neg.s32 	%r5, %r76;
	setp.lt.s32 	%p5, %r53, 1;
	sub.s32 	%r6, %r2, %r76;
	@%p5 bra 	$L__BB1_26;
	and.b32  	%r7, %r53, 3;
	and.b32  	%r8, %r53, 2147483644;
	and.b32  	%r9, %r53, 1;
	add.s32 	%r10, %r5, %r4;
	mov.b32 	%r127, 0;
	mov.u32 	%r131, %r127;
$L__BB1_4:
	setp.lt.u32 	%p6, %r53, 4;
	not.b32 	%r80, %r127;
	add.s32 	%r81, %r52, %r80;
	add.s32 	%r13, %r10, %r127;
	shl.b32 	%r82, %r13, 7;
	add.s32 	%r14, %r64, %r82;
	shl.b32 	%r84, %r81, 7;
	add.s32 	%r15, %r70, %r84;
	mov.b32 	%r141, 0;
	@%p6 bra 	$L__BB1_15;
	mov.b32 	%r129, 0;
$L__BB1_6:
	.pragma "nounroll";
	setp.ge.s32 	%p7, %r13, %r50;
	not.b32 	%r87, %r129;
	add.s32 	%r88, %r52, %r87;
	add.s32 	%r18, %r6, %r129;
	or.b32  	%r89, %r18, %r13;
	setp.lt.s32 	%p8, %r89, 0;
	setp.ge.s32 	%p9, %r18, %r51;
	or.pred  	%p10, %p9, %p7;
	shl.b32 	%r90, %r18, 2;
	add.s32 	%r19, %r14, %r90;
	shl.b32 	%r91, %r88, 2;
	add.s32 	%r20, %r15, %r91;
	or.pred  	%p11, %p10, %p8;
	@%p11 bra 	$L__BB1_8;
	ld.shared.u32 	%r92, [%r19];
	ld.shared.u32 	%r93, [%r20];
	mad.lo.s32 	%r131, %r93, %r92, %r131;
$L__BB1_8:
	add.s32 	%r94, %r18, 1;
	or.b32  	%r95, %r94, %r13;
	setp.lt.s32 	%p13, %r95, 0;
	setp.ge.s32 	%p14, %r94, %r51;
	or.pred  	%p15, %p14, %p7;
	or.pred  	%p16, %p15, %p13;
	@%p16 bra 	$L__BB1_10;
	ld.shared.u32 	%r96, [%r19+4];
	ld.shared.u32 	%r97, [%r20+-4];
	mad.lo.s32 	%r131, %r97, %r96, %r131;
$L__BB1_10:
	add.s32 	%r98, %r18, 2;
	or.b32  	%r99, %r98, %r13;
	setp.lt.s32 	%p18, %r99, 0;
	setp.ge.s32 	%p19, %r98, %r51;
	or.pred  	%p20, %p19, %p7;
	or.pred  	%p21, %p20, %p18;
	@%p21 bra 	$L__BB1_12;
	ld.shared.u32 	%r100, [%r19+8];
	ld.shared.u32 	%r101, [%r20+-8];
	mad.lo.s32 	%r131, %r101, %r100, %r131;
$L__BB1_12:
	setp.ge.s32 	%p22, %r13, %r50;
	add.s32 	%r102, %r18, 3;
	or.b32  	%r103, %r102, %r13;
	setp.lt.s32 	%p23, %r103, 0;
	setp.ge.s32 	%p24, %r102, %r51;
	or.pred  	%p25, %p24, %p22;
	or.pred  	%p26, %p25, %p23;
	@%p26 bra 	$L__BB1_14;
	ld.shared.u32 	%r104, [%r19+12];
	ld.shared.u32 	%r105, [%r20+-12];
	mad.lo.s32 	%r131, %r105, %r104, %r131;
$L__BB1_14:
	add.s32 	%r129, %r129, 4;
	setp.ne.s32 	%p27, %r129, %r8;
	mov.u32 	%r141, %r8;
	@%p27 bra 	$L__BB1_6;
$L__BB1_15:
	setp.eq.s32 	%p28, %r7, 0;
	@%p28 bra 	$L__BB1_25;
	setp.eq.s32 	%p29, %r7, 1;
	@%p29 bra 	$L__BB1_22;
	setp.ge.s32 	%p30, %r13, %r50;
	not.b32 	%r107, %r141;
	add.s32 	%r108, %r52, %r107;
	add.s32 	%r33, %r6, %r141;
	or.b32  	%r109, %r33, %r13;
	setp.lt.s32 	%p31, %r109, 0;
	setp.ge.s32 	%p32, %r33, %r51;
	or.pred  	%p33, %p32, %p30;
	shl.b32 	%r110, %r33, 2;
	add.s32 	%r34, %r14, %r110;
	shl.b32 	%r111, %r108, 2;
	add.s32 	%r35, %r15, %r111;
	or.pred  	%p34, %p33, %p31;
	@%p34 bra 	$L__BB1_19;
	ld.shared.u32 	%r112, [%r34];
	ld.shared.u32 	%r113, [%r35];
	mad.lo.s32 	%r131, %r113, %r112, %r131;
$L__BB1_19:
	setp.ge.s32 	%p35, %r13, %r50;
	add.s32 	%r114, %r33, 1;
	or.b32  	%r115, %r114, %r13;
	setp.lt.s32 	%p36, %r115, 0;
	setp.ge.s32 	%p37, %r114, %r51;
	or.pred  	%p38, %p37, %p35;
	or.pred  	%p39, %p38, %p36;
	@%p39 bra 	$L__BB1_21;
	ld.shared.u32 	%r116, [%r34+4];
	ld.shared.u32 	%r117, [%r35+-4];
	mad.lo.s32 	%r131, %r117, %r116, %r131;
$L__BB1_21:
	add.s32 	%r141, %r141, 2;
$L__BB1_22:
	setp.eq.s32 	%p40, %r9, 0;
	@%p40 bra 	$L__BB1_25;
	setp.ge.s32 	%p41, %r13, %r50;
	not.b32 	%r44, %r141;
	add.s32 	%r45, %r6, %r141;
	or.b32  	%r118, %r45, %r13;
	setp.lt.s32 	%p42, %r118, 0;
	setp.ge.s32 	%p43, %r45, %r51;
	or.pred  	%p44, %p43, %p41;
	or.pred  	%p45, %p44, %p42;
	@%p45 bra 	$L__BB1_25;
	shl.b32 	%r119, %r45, 2;
	add.s32 	%r120, %r14, %r119;
	ld.shared.u32 	%r121, [%r120];
	add.s32 	%r122, %r52, %r44;
	shl.b32 	%r123, %r122, 2;
	add.s32 	%r124, %r15, %r123;
	ld.shared.u32 	%r125, [%r124];
	mad.lo.s32 	%r131, %r125, %r121, %r131;
$L__BB1_25:
	add.s32 	%r127, %r127, 1;
	setp.ne.s32 	%p46, %r127, %r52;
	@%p46 bra 	$L__BB1_4;
$L__BB1_26:
	mad.lo.s32 	%r126, %r51, %r4, %r2;
	cvta.to.global.u64 	%rd10, %rd3;
	mul.wide.u32 	%rd11, %r126, 4;
	add.s64 	%rd12, %rd10, %rd11;
	st.global.u32 	[%rd12], %r131;
$L__BB1_27:
	ret;

}


// ===== COMPILED SASS (sm_100) =====

	.target	sm_100

	.elftype	@"ET_EXEC"


//--------------------- .note.nv.tkinfo           --------------------------
	.section	.note.nv.tkinfo,"",@"SHT_NOTE"
	.sectionflags	@"SHF_NOTE_NV_TKINFO"
	.tkinfo
        /*0018*/ 	.word	0x00000002
        /*0030*/ 	.string	""
        /*0030*/ 	.string	"ptxas"
        /*0030*/ 	.string	"Cuda compilation tools, release 13.0, V13.0.88"
        /*0030*/ 	.string	"Build cuda_13.0.r13.0/compiler.36424714_0"
        /*0030*/ 	.string	"-arch sm_100 -m 64 "



//--------------------- .note.nv.cuinfo           --------------------------
	.section	.note.nv.cuinfo,"",@"SHT_NOTE"
	.sectionflags	@"SHF_NOTE_NV_CUINFO"
        /*0018*/ 	.short	0x0002
        /*001a*/ 	.short	0x0064
        /*001c*/ 	.short	0x0082
	.zero		2


//--------------------- .nv.info                  --------------------------
	.section	.nv.info,"",@"SHT_CUDA_INFO"
	.align	4


	//----- nvinfo : EIATTR_REGCOUNT
	.align		4
        /*0000*/ 	.byte	0x04, 0x2f
        /*0002*/ 	.short	(.L_1 - .L_0)
	.align		4
.L_0:
        /*0004*/ 	.word	index@(_Z8d_conv2DPiS_S_iiiiii)
        /*0008*/ 	.word	0x00000019


	//----- nvinfo : EIATTR_FRAME_SIZE
	.align		4
.L_1:
        /*000c*/ 	.byte	0x04, 0x11
        /*000e*/ 	.short	(.L_3 - .L_2)
	.align		4
.L_2:
        /*0010*/ 	.word	index@(_Z8d_conv2DPiS_S_iiiiii)
        /*0014*/ 	.word	0x00000000


	//----- nvinfo : EIATTR_REGCOUNT
	.align		4
.L_3:
        /*0018*/ 	.byte	0x04, 0x2f
        /*001a*/ 	.short	(.L_5 - .L_4)
	.align		4
.L_4:
        /*001c*/ 	.word	index@(_Z18d_optimized_conv2DPiS_S_iiiiii)
        /*0020*/ 	.word	0x00000013


	//----- nvinfo : EIATTR_FRAME_SIZE
	.align		4
.L_5:
        /*0024*/ 	.byte	0x04, 0x11
        /*0026*/ 	.short	(.L_7 - .L_6)
	.align		4
.L_6:
        /*0028*/ 	.word	index@(_Z18d_optimized_conv2DPiS_S_iiiiii)
        /*002c*/ 	.word	0x00000000


	//----- nvinfo : EIATTR_MIN_STACK_SIZE
	.align		4
.L_7:
        /*0030*/ 	.byte	0x04, 0x12
        /*0032*/ 	.short	(.L_9 - .L_8)
	.align		4
.L_8:
        /*0034*/ 	.word	index@(_Z18d_optimized_conv2DPiS_S_iiiiii)
        /*0038*/ 	.word	0x00000000


	//----- nvinfo : EIATTR_MIN_STACK_SIZE
	.align		4
.L_9:
        /*003c*/ 	.byte	0x04, 0x12
        /*003e*/ 	.short	(.L_11 - .L_10)
	.align		4
.L_10:
        /*0040*/ 	.word	index@(_Z8d_conv2DPiS_S_iiiiii)
        /*0044*/ 	.word	0x00000000
.L_11:


//--------------------- .nv.compat                --------------------------
	.section	.nv.compat,"",@"SHT_CUDA_COMPAT_INFO"
	.align	4
        /*0000*/ 	.byte	0x02, 0x09, 0x00, 0x00, 0x02, 0x02, 0x01, 0x00, 0x02, 0x05, 0x05, 0x00, 0x03, 0x07, 0x01, 0x01
        /*0010*/ 	.byte	0x02, 0x03, 0x00, 0x00, 0x02, 0x06, 0x01, 0x00, 0x04, 0x0b, 0x08, 0x00, 0x09, 0x00, 0x00, 0x00
        /*0020*/ 	.byte	0x00, 0x00, 0x00, 0x00


//--------------------- .nv.info._Z18d_optimized_conv2DPiS_S_iiiiii --------------------------
	.section	.nv.info._Z18d_optimized_conv2DPiS_S_iiiiii,"",@"SHT_CUDA_INFO"
	.sectionflags	@""
	.align	4


	//----- nvinfo : EIATTR_CUDA_API_VERSION
	.align		4
        /*0000*/ 	.byte	0x04, 0x37
        /*0002*/ 	.short	(.L_13 - .L_12)
.L_12:
        /*0004*/ 	.word	0x00000082


	//----- nvinfo : EIATTR_KPARAM_INFO
	.align		4
.L_13:
        /*0008*/ 	.byte	0x04, 0x17
        /*000a*/ 	.short	(.L_15 - .L_14)
.L_14:
        /*000c*/ 	.word	0x00000000
        /*0010*/ 	.short	0x0008
        /*0012*/ 	.short	0x002c
        /*0014*/ 	.byte	0x00, 0xf0, 0x11, 0x00


	//----- nvinfo : EIATTR_KPARAM_INFO
	.align		4
.L_15:
        /*0018*/ 	.byte	0x04, 0x17
        /*001a*/ 	.short	(.L_17 - .L_16)
.L_16:
        /*001c*/ 	.word	0x00000000
        /*0020*/ 	.short	0x0007
        /*0022*/ 	.short	0x0028
        /*0024*/ 	.byte	0x00, 0xf0, 0x11, 0x00


	//----- nvinfo : EIATTR_KPARAM_INFO
	.align		4
.L_17:
        /*0028*/ 	.byte	0x04, 0x17
        /*002a*/ 	.short	(.L_19 - .L_18)
.L_18:
        /*002c*/ 	.word	0x00000000
        /*0030*/ 	.short	0x0006
        /*0032*/ 	.short	0x0024
        /*0034*/ 	.byte	0x00, 0xf0, 0x11, 0x00


	//----- nvinfo : EIATTR_KPARAM_INFO
	.align		4
.L_19:
        /*0038*/ 	.byte	0x04, 0x17
        /*003a*/ 	.short	(.L_21 - .L_20)
.L_20:
        /*003c*/ 	.word	0x00000000
        /*0040*/ 	.short	0x0005
        /*0042*/ 	.short	0x0020
        /*0044*/ 	.byte	0x00, 0xf0, 0x11, 0x00


	//----- nvinfo : EIATTR_KPARAM_INFO
	.align		4
.L_21:
        /*0048*/ 	.byte	0x04, 0x17
        /*004a*/ 	.short	(.L_23 - .L_22)
.L_22:
        /*004c*/ 	.word	0x00000000
        /*0050*/ 	.short	0x0004
        /*0052*/ 	.short	0x001c
        /*0054*/ 	.byte	0x00, 0xf0, 0x11, 0x00


	//----- nvinfo : EIATTR_KPARAM_INFO
	.align		4
.L_23:
        /*0058*/ 	.byte	0x04, 0x17
        /*005a*/ 	.short	(.L_25 - .L_24)
.L_24:
        /*005c*/ 	.word	0x00000000
        /*0060*/ 	.short	0x0003
        /*0062*/ 	.short	0x0018
        /*0064*/ 	.byte	0x00, 0xf0, 0x11, 0x00


	//----- nvinfo : EIATTR_KPARAM_INFO
	.align		4
.L_25:
        /*0068*/ 	.byte	0x04, 0x17
        /*006a*/ 	.short	(.L_27 - .L_26)
.L_26:
        /*006c*/ 	.word	0x00000000
        /*0070*/ 	.short	0x0002
        /*0072*/ 	.short	0x0010
        /*0074*/ 	.byte	0x00, 0xf5, 0x21, 0x00


	//----- nvinfo : EIATTR_KPARAM_INFO
	.align		4
.L_27:
        /*0078*/ 	.byte	0x04, 0x17
        /*007a*/ 	.short	(.L_29 - .L_28)
.L_28:
        /*007c*/ 	.word	0x00000000
        /*0080*/ 	.short	0x0001
        /*0082*/ 	.short	0x0008
        /*0084*/ 	.byte	0x00, 0xf5, 0x21, 0x00


	//----- nvinfo : EIATTR_KPARAM_INFO
	.align		4
.L_29:
        /*0088*/ 	.byte	0x04, 0x17
        /*008a*/ 	.short	(.L_31 - .L_30)
.L_30:
        /*008c*/ 	.word	0x00000000
        /*0090*/ 	.short	0x0000
        /*0092*/ 	.short	0x0000
        /*0094*/ 	.byte	0x00, 0xf5, 0x21, 0x00


	//----- nvinfo : EIATTR_SPARSE_MMA_MASK
	.align		4
.L_31:
        /*0098*/ 	.byte	0x03, 0x50
        /*009a*/ 	.short	0x0000


	//----- nvinfo : EIATTR_MAXREG_COUNT
	.align		4
        /*009c*/ 	.byte	0x03, 0x1b
        /*009e*/ 	.short	0x00ff


	//----- nvinfo : EIATTR_NUM_BARRIERS
	.align		4
        /*00a0*/ 	.byte	0x02, 0x4c
        /*00a2*/ 	.byte	0x01
	.zero		1


	//----- nvinfo : EIATTR_MERCURY_ISA_VERSION
	.align		4
        /*00a4*/ 	.byte	0x03, 0x5f
        /*00a6*/ 	.short	0x0101


	//----- nvinfo : EIATTR_VRC_CTA_INIT_COUNT
	.align		4
        /*00a8*/ 	.byte	0x02, 0x4a
	.zero		1
	.zero		1


	//----- nvinfo : EIATTR_EXIT_INSTR_OFFSETS
	.align		4
        /*00ac*/ 	.byte	0x04, 0x1c
        /*00ae*/ 	.short	(.L_33 - .L_32)


	//   ....[0]....
.L_32:
        /*00b0*/ 	.word	0x000000c0


	//   ....[1]....
        /*00b4*/ 	.word	0x00000970


	//----- nvinfo : EIATTR_CBANK_PARAM_SIZE
	.align		4
.L_33:
        /*00b8*/ 	.byte	0x03, 0x19
        /*00ba*/ 	.short	0x0030


	//----- nvinfo : EIATTR_PARAM_CBANK
	.align		4
        /*00bc*/ 	.byte	0x04, 0x0a
        /*00be*/ 	.short	(.L_35 - .L_34)
	.align		4
.L_34:
        /*00c0*/ 	.word	index@(.nv.constant0._Z18d_optimized_conv2DPiS_S_iiiiii)
        /*00c4*/ 	.short	0x0380
        /*00c6*/ 	.short	0x0030


	//----- nvinfo : EIATTR_SW_WAR
	.align		4
.L_35:
        /*00c8*/ 	.byte	0x04, 0x36
        /*00ca*/ 	.short	(.L_37 - .L_36)
.L_36:
        /*00cc*/ 	.word	0x00000008
.L_37:


//--------------------- .nv.info._Z8d_conv2DPiS_S_iiiiii --------------------------
	.section	.nv.info._Z8d_conv2DPiS_S_iiiiii,"",@"SHT_CUDA_INFO"
	.sectionflags	@""
	.align	4


	//----- nvinfo : EIATTR_CUDA_API_VERSION
	.align		4
        /*0000*/ 	.byte	0x04, 0x37
        /*0002*/ 	.short	(.L_39 - .L_38)
.L_38:
        /*0004*/ 	.word	0x00000082


	//----- nvinfo : EIATTR_KPARAM_INFO
	.align		4
.L_39:
        /*0008*/ 	.byte	0x04, 0x17
        /*000a*/ 	.short	(.L_41 - .L_40)
.L_40:
        /*000c*/ 	.word	0x00000000
        /*0010*/ 	.short	0x0008
        /*0012*/ 	.short	0x002c
        /*0014*/ 	.byte	0x00, 0xf0, 0x11, 0x00


	//----- nvinfo : EIATTR_KPARAM_INFO
	.align		4
.L_41:
        /*0018*/ 	.byte	0x04, 0x17
        /*001a*/ 	.short	(.L_43 - .L_42)
.L_42:
        /*001c*/ 	.word	0x00000000
        /*0020*/ 	.short	0x0007
        /*0022*/ 	.short	0x0028
        /*0024*/ 	.byte	0x00, 0xf0, 0x11, 0x00


	//----- nvinfo : EIATTR_KPARAM_INFO
	.align		4
.L_43:
        /*0028*/ 	.byte	0x04, 0x17
        /*002a*/ 	.short	(.L_45 - .L_44)
.L_44:
        /*002c*/ 	.word	0x00000000
        /*0030*/ 	.short	0x0006
        /*0032*/ 	.short	0x0024
        /*0034*/ 	.byte	0x00, 0xf0, 0x11, 0x00


	//----- nvinfo : EIATTR_KPARAM_INFO
	.align		4
.L_45:
        /*0038*/ 	.byte	0x04, 0x17
        /*003a*/ 	.short	(.L_47 - .L_46)
.L_46:
        /*003c*/ 	.word	0x00000000
        /*0040*/ 	.short	0x0005
        /*0042*/ 	.short	0x0020
        /*0044*/ 	.byte	0x00, 0xf0, 0x11, 0x00


	//----- nvinfo : EIATTR_KPARAM_INFO
	.align		4
.L_47:
        /*0048*/ 	.byte	0x04, 0x17
        /*004a*/ 	.short	(.L_49 - .L_48)
.L_48:
        /*004c*/ 	.word	0x00000000
        /*0050*/ 	.short	0x0004
        /*0052*/ 	.short	0x001c
        /*0054*/ 	.byte	0x00, 0xf0, 0x11, 0x00


	//----- nvinfo : EIATTR_KPARAM_INFO
	.align		4
.L_49:
        /*0058*/ 	.byte	0x04, 0x17
        /*005a*/ 	.short	(.L_51 - .L_50)
.L_50:
        /*005c*/ 	.word	0x00000000
        /*0060*/ 	.short	0x0003
        /*0062*/ 	.short	0x0018
        /*0064*/ 	.byte	0x00, 0xf0, 0x11, 0x00


	//----- nvinfo : EIATTR_KPARAM_INFO
	.align		4
.L_51:
        /*0068*/ 	.byte	0x04, 0x17
        /*006a*/ 	.short	(.L_53 - .L_52)
.L_52:
        /*006c*/ 	.word	0x00000000
        /*0070*/ 	.short	0x0002
        /*0072*/ 	.short	0x0010
        /*0074*/ 	.byte	0x00, 0xf5, 0x21, 0x00


	//----- nvinfo : EIATTR_KPARAM_INFO
	.align		4
.L_53:
        /*0078*/ 	.byte	0x04, 0x17
        /*007a*/ 	.short	(.L_55 - .L_54)
.L_54:
        /*007c*/ 	.word	0x00000000
        /*0080*/ 	.short	0x0001
        /*0082*/ 	.short	0x0008
        /*0084*/ 	.byte	0x00, 0xf5, 0x21, 0x00


	//----- nvinfo : EIATTR_KPARAM_INFO
	.align		4
.L_55:
        /*0088*/ 	.byte	0x04, 0x17
        /*008a*/ 	.short	(.L_57 - .L_56)
.L_56:
        /*008c*/ 	.word	0x00000000
        /*0090*/ 	.short	0x0000
        /*0092*/ 	.short	0x0000
        /*0094*/ 	.byte	0x00, 0xf5, 0x21, 0x00


	//----- nvinfo : EIATTR_SPARSE_MMA_MASK
	.align		4
.L_57:
        /*0098*/ 	.byte	0x03, 0x50
        /*009a*/ 	.short	0x0000


	//----- nvinfo : EIATTR_MAXREG_COUNT
	.align		4
        /*009c*/ 	.byte	0x03, 0x1b
        /*009e*/ 	.short	0x00ff


	//----- nvinfo : EIATTR_MERCURY_ISA_VERSION
	.align		4
        /*00a0*/ 	.byte	0x03, 0x5f
        /*00a2*/ 	.short	0x0101


	//----- nvinfo : EIATTR_VRC_CTA_INIT_COUNT
	.align		4
        /*00a4*/ 	.byte	0x02, 0x4a
	.zero		1
	.zero		1


	//----- nvinfo : EIATTR_EXIT_INSTR_OFFSETS
	.align		4
        /*00a8*/ 	.byte	0x04, 0x1c
        /*00aa*/ 	.short	(.L_59 - .L_58)


	//   ....[0]....
.L_58:
        /*00ac*/ 	.word	0x000000c0


	//   ....[1]....
        /*00b0*/ 	.word	0x00000d20


	//----- nvinfo : EIATTR_CRS_STACK_SIZE
	.align		4
.L_59:
        /*00b4*/ 	.byte	0x04, 0x1e
        /*00b6*/ 	.short	(.L_61 - .L_60)
.L_60:
        /*00b8*/ 	.word	0x00000000


	//----- nvinfo : EIATTR_CBANK_PARAM_SIZE
	.align		4
.L_61:
        /*00bc*/ 	.byte	0x03, 0x19
        /*00be*/ 	.short	0x0030


	//----- nvinfo : EIATTR_PARAM_CBANK
	.align		4
        /*00c0*/ 	.byte	0x04, 0x0a
        /*00c2*/ 	.short	(.L_63 - .L_62)
	.align		4
.L_62:
        /*00c4*/ 	.word	index@(.nv.constant0._Z8d_conv2DPiS_S_iiiiii)
        /*00c8*/ 	.short	0x0380
        /*00ca*/ 	.short	0x0030


	//----- nvinfo : EIATTR_SW_WAR
	.align		4
.L_63:
        /*00cc*/ 	.byte	0x04, 0x36
        /*00ce*/ 	.short	(.L_65 - .L_64)
.L_64:
        /*00d0*/ 	.word	0x00000008
.L_65:


//--------------------- .nv.callgraph             --------------------------
	.section	.nv.callgraph,"",@"SHT_CUDA_CALLGRAPH"
	.align	4
	.sectionentsize	8
	.align		4
        /*0000*/ 	.word	0x00000000
	.align		4
        /*0004*/ 	.word	0xffffffff
	.align		4
        /*0008*/ 	.word	0x00000000
	.align		4
        /*000c*/ 	.word	0xfffffffe
	.align		4
        /*0010*/ 	.word	0x00000000
	.align		4
        /*0014*/ 	.word	0xfffffffd
	.align		4
        /*0018*/ 	.word	0x00000000
	.align		4
        /*001c*/ 	.word	0xfffffffc


//--------------------- .text._Z18d_optimized_conv2DPiS_S_iiiiii --------------------------
	.section	.text._Z18d_optimized_conv2DPiS_S_iiiiii,"ax",@progbits
	.align	128
        .global         _Z18d_optimized_conv2DPiS_S_iiiiii
        .type           _Z18d_optimized_conv2DPiS_S_iiiiii,@function
        .size           _Z18d_optimized_conv2DPiS_S_iiiiii,(.L_x_16 - _Z18d_optimized_conv2DPiS_S_iiiiii)
        .other          _Z18d_optimized_conv2DPiS_S_iiiiii,@"STO_CUDA_ENTRY STV_DEFAULT"
_Z18d_optimized_conv2DPiS_S_iiiiii:
.text._Z18d_optimized_conv2DPiS_S_iiiiii:
[----:B------:R-:W-:Y:S01]  /*0000*/  LDC R1, c[0x0][0x37c] ;  /* 0x0000df00ff017b82 */ /* 0x000fe20000000800 */
[----:B------:R-:W0:Y:S01]  /*0010*/  S2R R0, SR_CTAID.X ;  /* 0x0000000000007919 */ /* 0x000e220000002500 */
[----:B------:R-:W0:Y:S01]  /*0020*/  LDCU UR4, c[0x0][0x360] ;  /* 0x00006c00ff0477ac */ /* 0x000e220008000800 */
[----:B------:R-:W0:Y:S01]  /*0030*/  S2R R13, SR_TID.X ;  /* 0x00000000000d7919 */ /* 0x000e220000002100 */
[----:B------:R-:W1:Y:S01]  /*0040*/  LDCU UR5, c[0x0][0x364] ;  /* 0x00006c80ff0577ac */ /* 0x000e620008000800 */
[----:B------:R-:W1:Y:S01]  /*0050*/  S2R R3, SR_CTAID.Y ;  /* 0x0000000000037919 */ /* 0x000e620000002600 */
[----:B------:R-:W2:Y:S01]  /*0060*/  LDCU.64 UR6, c[0x0][0x3a8] ;  /* 0x00007500ff0677ac */ /* 0x000ea20008000a00 */
[----:B------:R-:W1:Y:S01]  /*0070*/  S2R R8, SR_TID.Y ;  /* 0x0000000000087919 */ /* 0x000e620000002200 */
[----:B0-----:R-:W-:-:S05]  /*0080*/  IMAD R0, R0, UR4, R13 ;  /* 0x0000000400007c24 */ /* 0x001fca000f8e020d */
[----:B--2---:R-:W-:Y:S01]  /*0090*/  ISETP.GE.U32.AND P0, PT, R0, UR7, PT ;  /* 0x0000000700007c0c */ /* 0x004fe2000bf06070 */
[----:B-1----:R-:W-:-:S05]  /*00a0*/  IMAD R3, R3, UR5, R8 ;  /* 0x0000000503037c24 */ /* 0x002fca000f8e0208 */
[----:B------:R-:W-:-:S13]  /*00b0*/  ISETP.GE.U32.OR P0, PT, R3, UR6, P0 ;  /* 0x0000000603007c0c */ /* 0x000fda0008706470 */
[----:B------:R-:W-:Y:S05]  /*00c0*/  @P0 EXIT ;  /* 0x000000000000094d */ /* 0x000fea0003800000 */
[----:B------:R-:W0:Y:S01]  /*00d0*/  LDC.64 R4, c[0x0][0x380] ;  /* 0x0000e000ff047b82 */ /* 0x000e220000000a00 */
[----:B------:R-:W1:Y:S01]  /*00e0*/  LDCU UR4, c[0x0][0x39c] ;  /* 0x00007380ff0477ac */ /* 0x000e620008000800 */
[----:B------:R-:W2:Y:S06]  /*00f0*/  LDCU UR8, c[0x0][0x3a4] ;  /* 0x00007480ff0877ac */ /* 0x000eac0008000800 */
[----:B------:R-:W3:Y:S01]  /*0100*/  LDC.64 R6, c[0x0][0x388] ;  /* 0x0000e200ff067b82 */ /* 0x000ee20000000a00 */
[----:B------:R-:W4:Y:S01]  /*0110*/  LDCU.64 UR14, c[0x0][0x358] ;  /* 0x00006b00ff0e77ac */ /* 0x000f220008000a00 */
[----:B-1----:R-:W-:-:S02]  /*0120*/  IMAD R9, R8, UR4, R13 ;  /* 0x0000000408097c24 */ /* 0x002fc4000f8e020d */
[----:B--2---:R-:W-:Y:S02]  /*0130*/  IMAD R11, R8, UR8, R13 ;  /* 0x00000008080b7c24 */ /* 0x004fe4000f8e020d */
[----:B0-----:R-:W-:-:S06]  /*0140*/  IMAD.WIDE.U32 R4, R9, 0x4, R4 ;  /* 0x0000000409047825 */ /* 0x001fcc00078e0004 */
[----:B----4-:R-:W2:Y:S01]  /*0150*/  LDG.E R4, desc[UR14][R4.64] ;  /* 0x0000000e04047981 */ /* 0x010ea2000c1e1900 */
[----:B---3--:R-:W-:-:S06]  /*0160*/  IMAD.WIDE.U32 R6, R11, 0x4, R6 ;  /* 0x000000040b067825 */ /* 0x008fcc00078e0006 */
[----:B------:R-:W3:Y:S01]  /*0170*/  LDG.E R6, desc[UR14][R6.64] ;  /* 0x0000000e06067981 */ /* 0x000ee2000c1e1900 */
[----:B------:R-:W0:Y:S01]  /*0180*/  S2UR UR7, SR_CgaCtaId ;  /* 0x00000000000779c3 */ /* 0x000e220000008800 */
[----:B------:R-:W-:Y:S02]  /*0190*/  UMOV UR4, 0x400 ;  /* 0x0000040000047882 */ /* 0x000fe40000000000 */
[----:B------:R-:W-:Y:S02]  /*01a0*/  UIADD3 UR5, UPT, UPT, UR4, 0x1000, URZ ;  /* 0x0000100004057890 */ /* 0x000fe4000fffe0ff */
[----:B0-----:R-:W-:Y:S02]  /*01b0*/  ULEA UR6, UR7, UR4, 0x18 ;  /* 0x0000000407067291 */ /* 0x001fe4000f8ec0ff */
[----:B------:R-:W-:Y:S01]  /*01c0*/  ULEA UR7, UR7, UR5, 0x18 ;  /* 0x0000000507077291 */ /* 0x000fe2000f8ec0ff */
[----:B------:R-:W0:Y:S03]  /*01d0*/  LDCU UR4, c[0x0][0x3a0] ;  /* 0x00007400ff0477ac */ /* 0x000e260008000800 */
[----:B------:R-:W-:-:S02]  /*01e0*/  LEA R2, R8, UR6, 0x7 ;  /* 0x0000000608027c11 */ /* 0x000fc4000f8e38ff */
[----:B------:R-:W-:-:S03]  /*01f0*/  LEA R8, R8, UR7, 0x7 ;  /* 0x0000000708087c11 */ /* 0x000fc6000f8e38ff */
[C---:B------:R-:W-:Y:S02]  /*0200*/  IMAD R9, R13.reuse, 0x4, R2 ;  /* 0x000000040d097824 */ /* 0x040fe400078e0202 */
[----:B------:R-:W-:Y:S01]  /*0210*/  IMAD R11, R13, 0x4, R8 ;  /* 0x000000040d0b7824 */ /* 0x000fe200078e0208 */
[----:B0-----:R-:W-:Y:S01]  /*0220*/  UISETP.GE.AND UP0, UPT, UR4, 0x1, UPT ;  /* 0x000000010400788c */ /* 0x001fe2000bf06270 */
[----:B------:R-:W-:Y:S01]  /*0230*/  IMAD.MOV.U32 R2, RZ, RZ, RZ ;  /* 0x000000ffff027224 */ /* 0x000fe200078e00ff */
[----:B--2---:R0:W-:Y:S04]  /*0240*/  STS [R9], R4 ;  /* 0x0000000409007388 */ /* 0x0041e80000000800 */
[----:B---3--:R0:W-:Y:S01]  /*0250*/  STS [R11], R6 ;  /* 0x000000060b007388 */ /* 0x0081e20000000800 */
[----:B------:R-:W-:Y:S06]  /*0260*/  BAR.SYNC.DEFER_BLOCKING 0x0 ;  /* 0x0000000000007b1d */ /* 0x000fec0000010000 */
[----:B------:R-:W-:Y:S05]  /*0270*/  BRA.U !UP0, `(.L_x_0) ;  /* 0x0000000508a87547 */ /* 0x000fea000b800000 */
[----:B------:R-:W-:Y:S02]  /*0280*/  UISETP.GE.AND UP0, UPT, UR8, 0x1, UPT ;  /* 0x000000010800788c */ /* 0x000fe4000bf06270 */
[----:B------:R-:W-:-:S07]  /*0290*/  ULEA.HI UR4, UR4, UR4, URZ, 0x1 ;  /* 0x0000000404047291 */ /* 0x000fce000f8f08ff */
[----:B------:R-:W-:Y:S05]  /*02a0*/  BRA.U !UP0, `(.L_x_0) ;  /* 0x00000005089c7547 */ /* 0x000fea000b800000 */
[----:B------:R-:W-:Y:S01]  /*02b0*/  USHF.R.S32.HI UR4, URZ, 0x1, UR4 ;  /* 0x00000001ff047899 */ /* 0x000fe20008011404 */
[----:B------:R-:W-:Y:S01]  /*02c0*/  IMAD.MOV.U32 R2, RZ, RZ, RZ ;  /* 0x000000ffff027224 */ /* 0x000fe200078e00ff */
[----:B------:R-:W-:Y:S02]  /*02d0*/  ULOP3.LUT UR11, UR8, 0x3, URZ, 0xc0, !UPT ;  /* 0x00000003080b7892 */ /* 0x000fe4000f8ec0ff */
[----:B------:R-:W-:Y:S02]  /*02e0*/  ULOP3.LUT UR8, UR8, 0x7ffffffc, URZ, 0xc0, !UPT ;  /* 0x7ffffffc08087892 */ /* 0x000fe4000f8ec0ff */
[----:B------:R-:W-:Y:S02]  /*02f0*/  VIADD R14, R0, -UR4 ;  /* 0x80000004000e7c36 */ /* 0x000fe40008000000 */
[----:B------:R-:W-:Y:S01]  /*0300*/  VIADD R15, R3, -UR4 ;  /* 0x80000004030f7c36 */ /* 0x000fe20008000000 */
[----:B------:R-:W-:-:S07]  /*0310*/  UMOV UR4, URZ ;  /* 0x000000ff00047c82 */ /* 0x000fce0008000000 */
.L_x_5:
[----:B------:R-:W1:Y:S01]  /*0320*/  LDCU.64 UR12, c[0x0][0x3a0] ;  /* 0x00007400ff0c77ac */ /* 0x000e620008000a00 */
[----:B------:R-:W-:Y:S01]  /*0330*/  VIADD R5, R15, UR4 ;  /* 0x000000040f057c36 */ /* 0x000fe20008000000 */
[----:B------:R-:W-:Y:S02]  /*0340*/  ULOP3.LUT UR5, URZ, UR4, URZ, 0x33, !UPT ;  /* 0x00000004ff057292 */ /* 0x000fe4000f8e33ff */
[----:B------:R-:W-:Y:S02]  /*0350*/  UIADD3 UR4, UPT, UPT, UR4, 0x1, URZ ;  /* 0x0000000104047890 */ /* 0x000fe4000fffe0ff */
[----:B0-----:R-:W-:Y:S01]  /*0360*/  LEA R4, R5, UR6, 0x7 ;  /* 0x0000000605047c11 */ /* 0x001fe2000f8e38ff */
[----:B-1----:R-:W-:Y:S02]  /*0370*/  UISETP.GE.U32.AND UP1, UPT, UR13, 0x4, UPT ;  /* 0x000000040d00788c */ /* 0x002fe4000bf26070 */
[----:B------:R-:W-:Y:S02]  /*0380*/  UIADD3 UR5, UPT, UPT, UR5, UR12, URZ ;  /* 0x0000000c05057290 */ /* 0x000fe4000fffe0ff */
[----:B------:R-:W-:-:S02]  /*0390*/  UISETP.NE.AND UP0, UPT, UR4, UR12, UPT ;  /* 0x0000000c0400728c */ /* 0x000fc4000bf05270 */
[----:B------:R-:W-:-:S03]  /*03a0*/  ULEA UR10, UR5, UR7, 0x7 ;  /* 0x00000007050a7291 */ /* 0x000fc6000f8e38ff */
[----:B------:R-:W-:Y:S01]  /*03b0*/  UMOV UR5, URZ ;  /* 0x000000ff00057c82 */ /* 0x000fe20008000000 */
[----:B------:R-:W-:Y:S08]  /*03c0*/  BRA.U !UP1, `(.L_x_1) ;  /* 0x0000000109ac7547 */ /* 0x000ff0000b800000 */
[----:B------:R-:W0:Y:S01]  /*03d0*/  LDCU UR9, c[0x0][0x398] ;  /* 0x00007300ff0977ac */ /* 0x000e220008000800 */
[----:B------:R-:W1:Y:S01]  /*03e0*/  LDCU UR5, c[0x0][0x398] ;  /* 0x00007300ff0577ac */ /* 0x000e620008000800 */
[----:B------:R-:W2:Y:S01]  /*03f0*/  LDCU UR12, c[0x0][0x3a0] ;  /* 0x00007400ff0c77ac */ /* 0x000ea20008000800 */
[----:B------:R-:W3:Y:S01]  /*0400*/  LDCU UR13, c[0x0][0x39c] ;  /* 0x00007380ff0d77ac */ /* 0x000ee20008000800 */
[C---:B0-----:R-:W-:Y:S02]  /*0410*/  ISETP.GE.AND P4, PT, R5.reuse, UR9, PT ;  /* 0x0000000905007c0c */ /* 0x041fe4000bf86270 */
[----:B-1----:R-:W-:Y:S01]  /*0420*/  ISETP.GE.AND P3, PT, R5, UR5, PT ;  /* 0x0000000505007c0c */ /* 0x002fe2000bf66270 */
[----:B--23--:R-:W-:-:S12]  /*0430*/  UMOV UR5, URZ ;  /* 0x000000ff00057c82 */ /* 0x00cfd80008000000 */
.L_x_2:
[----:B------:R-:W-:Y:S01]  /*0440*/  VIADD R7, R14, UR5 ;  /* 0x000000050e077c36 */ /* 0x000fe20008000000 */
[----:B------:R-:W-:Y:S02]  /*0450*/  ULOP3.LUT UR9, URZ, UR5, URZ, 0x33, !UPT ;  /* 0x00000005ff097292 */ /* 0x000fe4000f8e33ff */
[----:B------:R-:W-:Y:S01]  /*0460*/  UIADD3 UR5, UPT, UPT, UR5, 0x4, URZ ;  /* 0x0000000405057890 */ /* 0x000fe2000fffe0ff */
[C---:B------:R-:W-:Y:S01]  /*0470*/  VIADD R6, R7.reuse, 0x1 ;  /* 0x0000000107067836 */ /* 0x040fe20000000000 */
[C---:B------:R-:W-:Y:S01]  /*0480*/  ISETP.GE.OR P0, PT, R7.reuse, UR13, P3 ;  /* 0x0000000d07007c0c */ /* 0x040fe20009f06670 */
[----:B------:R-:W-:Y:S01]  /*0490*/  UIADD3 UR9, UPT, UPT, UR9, UR12, URZ ;  /* 0x0000000c09097290 */ /* 0x000fe2000fffe0ff */
[CC--:B------:R-:W-:Y:S01]  /*04a0*/  LOP3.LUT R8, R7.reuse, R5.reuse, RZ, 0xfc, !PT ;  /* 0x0000000507087212 */ /* 0x0c0fe200078efcff */
[----:B------:R-:W-:Y:S01]  /*04b0*/  IMAD R16, R7, 0x4, R4 ;  /* 0x0000000407107824 */ /* 0x000fe200078e0204 */
[C---:B------:R-:W-:Y:S01]  /*04c0*/  ISETP.GE.OR P1, PT, R6.reuse, UR13, P3 ;  /* 0x0000000d06007c0c */ /* 0x040fe20009f26670 */
[----:B------:R-:W-:Y:S01]  /*04d0*/  ULEA UR9, UR9, UR10, 0x2 ;  /* 0x0000000a09097291 */ /* 0x000fe2000f8e10ff */
[----:B------:R-:W-:Y:S01]  /*04e0*/  LOP3.LUT R6, R6, R5, RZ, 0xfc, !PT ;  /* 0x0000000506067212 */ /* 0x000fe200078efcff */
[----:B------:R-:W-:Y:S01]  /*04f0*/  UISETP.NE.AND UP1, UPT, UR5, UR8, UPT ;  /* 0x000000080500728c */ /* 0x000fe2000bf25270 */
[----:B------:R-:W-:-:S02]  /*0500*/  ISETP.LT.OR P0, PT, R8, RZ, P0 ;  /* 0x000000ff0800720c */ /* 0x000fc40000701670 */
[C---:B------:R-:W-:Y:S02]  /*0510*/  IADD3 R8, PT, PT, R7.reuse, 0x2, RZ ;  /* 0x0000000207087810 */ /* 0x040fe40007ffe0ff */
[----:B------:R-:W-:Y:S01]  /*0520*/  ISETP.LT.OR P1, PT, R6, RZ, P1 ;  /* 0x000000ff0600720c */ /* 0x000fe20000f21670 */
[----:B------:R-:W-:Y:S01]  /*0530*/  VIADD R6, R7, 0x3 ;  /* 0x0000000307067836 */ /* 0x000fe20000000000 */
[C---:B------:R-:W-:Y:S02]  /*0540*/  ISETP.GE.OR P2, PT, R8.reuse, UR13, P3 ;  /* 0x0000000d08007c0c */ /* 0x040fe40009f46670 */
[-C--:B------:R-:W-:Y:S02]  /*0550*/  LOP3.LUT R8, R8, R5.reuse, RZ, 0xfc, !PT ;  /* 0x0000000508087212 */ /* 0x080fe400078efcff */
[C---:B------:R-:W-:Y:S02]  /*0560*/  ISETP.GE.OR P5, PT, R6.reuse, UR13, P4 ;  /* 0x0000000d06007c0c */ /* 0x040fe4000a7a6670 */
[----:B------:R-:W-:Y:S01]  /*0570*/  LOP3.LUT R6, R6, R5, RZ, 0xfc, !PT ;  /* 0x0000000506067212 */ /* 0x000fe200078efcff */
[----:B------:R-:W-:Y:S01]  /*0580*/  @!P0 LDS R7, [R16] ;  /* 0x0000000010078984 */ /* 0x000fe20000000800 */
[----:B------:R-:W-:-:S02]  /*0590*/  ISETP.LT.OR P2, PT, R8, RZ, P2 ;  /* 0x000000ff0800720c */ /* 0x000fc40001741670 */
[----:B------:R-:W-:Y:S01]  /*05a0*/  ISETP.LT.OR P5, PT, R6, RZ, P5 ;  /* 0x000000ff0600720c */ /* 0x000fe20002fa1670 */
[----:B------:R-:W-:Y:S04]  /*05b0*/  @!P1 LDS R9, [R16+0x4] ;  /* 0x0000040010099984 */ /* 0x000fe80000000800 */
[----:B------:R-:W0:Y:S04]  /*05c0*/  @!P0 LDS R6, [UR9] ;  /* 0x00000009ff068984 */ /* 0x000e280008000800 */
[----:B------:R-:W1:Y:S04]  /*05d0*/  @!P1 LDS R8, [UR9+-0x4] ;  /* 0xfffffc09ff089984 */ /* 0x000e680008000800 */
[----:B------:R-:W-:Y:S04]  /*05e0*/  @!P2 LDS R11, [R16+0x8] ;  /* 0x00000800100ba984 */ /* 0x000fe80000000800 */
[----:B------:R-:W2:Y:S04]  /*05f0*/  @!P2 LDS R10, [UR9+-0x8] ;  /* 0xfffff809ff0aa984 */ /* 0x000ea80008000800 */
[----:B------:R-:W-:Y:S04]  /*0600*/  @!P5 LDS R13, [R16+0xc] ;  /* 0x00000c00100dd984 */ /* 0x000fe80000000800 */
[----:B------:R-:W3:Y:S01]  /*0610*/  @!P5 LDS R12, [UR9+-0xc] ;  /* 0xfffff409ff0cd984 */ /* 0x000ee20008000800 */
[----:B0-----:R-:W-:-:S04]  /*0620*/  @!P0 IMAD R2, R7, R6, R2 ;  /* 0x0000000607028224 */ /* 0x001fc800078e0202 */
[----:B-1----:R-:W-:-:S04]  /*0630*/  @!P1 IMAD R2, R9, R8, R2 ;  /* 0x0000000809029224 */ /* 0x002fc800078e0202 */
[----:B--2---:R-:W-:-:S04]  /*0640*/  @!P2 IMAD R2, R11, R10, R2 ;  /* 0x0000000a0b02a224 */ /* 0x004fc800078e0202 */
[----:B---3--:R-:W-:Y:S01]  /*0650*/  @!P5 IMAD R2, R13, R12, R2 ;  /* 0x0000000c0d02d224 */ /* 0x008fe200078e0202 */
[----:B------:R-:W-:Y:S06]  /*0660*/  BRA.U UP1, `(.L_x_2) ;  /* 0xfffffffd01747547 */ /* 0x000fec000b83ffff */
[----:B------:R-:W-:-:S05]  /*0670*/  UMOV UR5, UR8 ;  /* 0x0000000800057c82 */ /* 0x000fca0008000000 */
.L_x_1:
[----:B------:R-:W-:-:S09]  /*0680*/  UISETP.NE.AND UP1, UPT, UR11, URZ, UPT ;  /* 0x000000ff0b00728c */ /* 0x000fd2000bf25270 */
[----:B------:R-:W-:Y:S05]  /*0690*/  BRA.U !UP1, `(.L_x_3) ;  /* 0x00000001099c7547 */ /* 0x000fea000b800000 */
[----:B------:R-:W0:Y:S01]  /*06a0*/  LDCU UR9, c[0x0][0x3a4] ;  /* 0x00007480ff0977ac */ /* 0x000e220008000800 */
[----:B------:R-:W-:Y:S02]  /*06b0*/  UISETP.NE.AND UP1, UPT, UR11, 0x1, UPT ;  /* 0x000000010b00788c */ /* 0x000fe4000bf25270 */
[----:B0-----:R-:W-:-:S07]  /*06c0*/  ULOP3.LUT UP2, URZ, UR9, 0x1, URZ, 0xc0, !UPT ;  /* 0x0000000109ff7892 */ /* 0x001fce000f84c0ff */
[----:B------:R-:W-:Y:S05]  /*06d0*/  BRA.U !UP1, `(.L_x_4) ;  /* 0x0000000109547547 */ /* 0x000fea000b800000 */
[----:B------:R-:W0:Y:S01]  /*06e0*/  LDCU.64 UR16, c[0x0][0x398] ;  /* 0x00007300ff1077ac */ /* 0x000e220008000a00 */
[----:B------:R-:W-:Y:S01]  /*06f0*/  VIADD R7, R14, UR5 ;  /* 0x000000050e077c36 */ /* 0x000fe20008000000 */
[----:B------:R-:W-:-:S03]  /*0700*/  ULOP3.LUT UR9, URZ, UR5, URZ, 0x33, !UPT ;  /* 0x00000005ff097292 */ /* 0x000fc6000f8e33ff */
[C---:B------:R-:W-:Y:S01]  /*0710*/  VIADD R6, R7.reuse, 0x1 ;  /* 0x0000000107067836 */ /* 0x040fe20000000000 */
[C---:B------:R-:W-:Y:S01]  /*0720*/  LOP3.LUT R8, R7.reuse, R5, RZ, 0xfc, !PT ;  /* 0x0000000507087212 */ /* 0x040fe200078efcff */
[----:B------:R-:W-:Y:S01]  /*0730*/  UIADD3 UR5, UPT, UPT, UR5, 0x2, URZ ;  /* 0x0000000205057890 */ /* 0x000fe2000fffe0ff */
[----:B------:R-:W-:Y:S01]  /*0740*/  LEA R10, R7, R4, 0x2 ;  /* 0x00000004070a7211 */ /* 0x000fe200078e10ff */
[----:B------:R-:W-:-:S04]  /*0750*/  UIADD3 UR9, UPT, UPT, UR9, UR12, URZ ;  /* 0x0000000c09097290 */ /* 0x000fc8000fffe0ff */
[----:B------:R-:W-:Y:S01]  /*0760*/  ULEA UR9, UR9, UR10, 0x2 ;  /* 0x0000000a09097291 */ /* 0x000fe2000f8e10ff */
[----:B0-----:R-:W-:-:S04]  /*0770*/  ISETP.GE.AND P1, PT, R5, UR16, PT ;  /* 0x0000001005007c0c */ /* 0x001fc8000bf26270 */
[----:B------:R-:W-:Y:S02]  /*0780*/  ISETP.GE.OR P0, PT, R7, UR17, P1 ;  /* 0x0000001107007c0c */ /* 0x000fe40008f06670 */
[----:B------:R-:W-:Y:S02]  /*0790*/  ISETP.GE.OR P1, PT, R6, UR17, P1 ;  /* 0x0000001106007c0c */ /* 0x000fe40008f26670 */
[----:B------:R-:W-:Y:S02]  /*07a0*/  ISETP.LT.OR P0, PT, R8, RZ, P0 ;  /* 0x000000ff0800720c */ /* 0x000fe40000701670 */
[----:B------:R-:W-:-:S04]  /*07b0*/  LOP3.LUT R6, R6, R5, RZ, 0xfc, !PT ;  /* 0x0000000506067212 */ /* 0x000fc800078efcff */
[----:B------:R-:W-:-:S07]  /*07c0*/  ISETP.LT.OR P1, PT, R6, RZ, P1 ;  /* 0x000000ff0600720c */ /* 0x000fce0000f21670 */
[----:B------:R-:W-:Y:S04]  /*07d0*/  @!P0 LDS R6, [UR9] ;  /* 0x00000009ff068984 */ /* 0x000fe80008000800 */
[----:B------:R-:W0:Y:S04]  /*07e0*/  @!P0 LDS R7, [R10] ;  /* 0x000000000a078984 */ /* 0x000e280000000800 */
[----:B------:R-:W-:Y:S04]  /*07f0*/  @!P1 LDS R9, [R10+0x4] ;  /* 0x000004000a099984 */ /* 0x000fe80000000800 */
[----:B------:R-:W1:Y:S01]  /*0800*/  @!P1 LDS R8, [UR9+-0x4] ;  /* 0xfffffc09ff089984 */ /* 0x000e620008000800 */
[----:B0-----:R-:W-:-:S04]  /*0810*/  @!P0 IMAD R2, R7, R6, R2 ;  /* 0x0000000607028224 */ /* 0x001fc800078e0202 */
[----:B-1----:R-:W-:-:S07]  /*0820*/  @!P1 IMAD R2, R9, R8, R2 ;  /* 0x0000000809029224 */ /* 0x002fce00078e0202 */
.L_x_4:
[----:B------:R-:W-:Y:S05]  /*0830*/  BRA.U !UP2, `(.L_x_3) ;  /* 0x000000010a347547 */ /* 0x000fea000b800000 */
[----:B------:R-:W0:Y:S01]  /*0840*/  LDCU.64 UR16, c[0x0][0x398] ;  /* 0x00007300ff1077ac */ /* 0x000e220008000a00 */
[----:B------:R-:W-:Y:S01]  /*0850*/  VIADD R6, R14, UR5 ;  /* 0x000000050e067c36 */ /* 0x000fe20008000000 */
[----:B0-----:R-:W-:-:S04]  /*0860*/  ISETP.GE.AND P0, PT, R5, UR16, PT ;  /* 0x0000001005007c0c */ /* 0x001fc8000bf06270 */
[C---:B------:R-:W-:Y:S02]  /*0870*/  LOP3.LUT R5, R6.reuse, R5, RZ, 0xfc, !PT ;  /* 0x0000000506057212 */ /* 0x040fe400078efcff */
[----:B------:R-:W-:-:S04]  /*0880*/  ISETP.GE.OR P0, PT, R6, UR17, P0 ;  /* 0x0000001106007c0c */ /* 0x000fc80008706670 */
[----:B------:R-:W-:Y:S02]  /*0890*/  ISETP.LT.OR P0, PT, R5, RZ, P0 ;  /* 0x000000ff0500720c */ /* 0x000fe40000701670 */
[----:B------:R-:W-:-:S11]  /*08a0*/  LOP3.LUT R5, RZ, UR5, RZ, 0x33, !PT ;  /* 0x00000005ff057c12 */ /* 0x000fd6000f8e33ff */
[----:B------:R-:W-:Y:S02]  /*08b0*/  @!P0 VIADD R5, R5, UR12 ;  /* 0x0000000c05058c36 */ /* 0x000fe40008000000 */
[----:B------:R-:W-:-:S03]  /*08c0*/  @!P0 IMAD R4, R6, 0x4, R4 ;  /* 0x0000000406048824 */ /* 0x000fc600078e0204 */
[----:B------:R-:W-:Y:S02]  /*08d0*/  @!P0 LEA R6, R5, UR10, 0x2 ;  /* 0x0000000a05068c11 */ /* 0x000fe4000f8e10ff */
[----:B------:R-:W-:Y:S04]  /*08e0*/  @!P0 LDS R5, [R4] ;  /* 0x0000000004058984 */ /* 0x000fe80000000800 */
[----:B------:R-:W0:Y:S02]  /*08f0*/  @!P0 LDS R6, [R6] ;  /* 0x0000000006068984 */ /* 0x000e240000000800 */
[----:B0-----:R-:W-:-:S07]  /*0900*/  @!P0 IMAD R2, R5, R6, R2 ;  /* 0x0000000605028224 */ /* 0x001fce00078e0202 */
.L_x_3:
[----:B------:R-:W-:Y:S05]  /*0910*/  BRA.U UP0, `(.L_x_5) ;  /* 0xfffffff900807547 */ /* 0x000fea000b83ffff */
.L_x_0:
[----:B0-----:R-:W0:Y:S01]  /*0920*/  LDC.64 R4, c[0x0][0x390] ;  /* 0x0000e400ff047b82 */ /* 0x001e220000000a00 */
[----:B------:R-:W1:Y:S02]  /*0930*/  LDCU UR4, c[0x0][0x39c] ;  /* 0x00007380ff0477ac */ /* 0x000e640008000800 */
[----:B-1----:R-:W-:-:S04]  /*0940*/  IMAD R3, R3, UR4, R0 ;  /* 0x0000000403037c24 */ /* 0x002fc8000f8e0200 */
[----:B0-----:R-:W-:-:S05]  /*0950*/  IMAD.WIDE.U32 R4, R3, 0x4, R4 ;  /* 0x0000000403047825 */ /* 0x001fca00078e0004 */
[----:B------:R-:W-:Y:S01]  /*0960*/  STG.E desc[UR14][R4.64], R2 ;  /* 0x0000000204007986 */ /* 0x000fe2000c10190e */
[----:B------:R-:W-:Y:S05]  /*0970*/  EXIT ;  /* 0x000000000000794d */ /* 0x000fea0003800000 */
.L_x_6:
[----:B------:R-:W-:-:S00]  /*0980*/  BRA `(.L_x_6) ;  /* 0xfffffffc00fc7947 */ /* 0x000fc0000383ffff */
[----:B------:R-:W-:-:S00]  /*0990*/  NOP ;  /* 0x0000000000007918 */ /* 0x000fc00000000000 */
        /* <DEDUP_REMOVED lines=14> */
.L_x_16:


//--------------------- .text._Z8d_conv2DPiS_S_iiiiii --------------------------
	.section	.text._Z8d_conv2DPiS_S_iiiiii,"ax",@progbits
	.align	128
        .global         _Z8d_conv2DPiS_S_iiiiii
        .type           _Z8d_conv2DPiS_S_iiiiii,@function
        .size           _Z8d_conv2DPiS_S_iiiiii,(.L_x_17 - _Z8d_conv2DPiS_S_iiiiii)
        .other          _Z8d_conv2DPiS_S_iiiiii,@"STO_CUDA_ENTRY STV_DEFAULT"
_Z8d_conv2DPiS_S_iiiiii:
.text._Z8d_conv2DPiS_S_iiiiii:
        /* <DEDUP_REMOVED lines=13> */
[----:B------:R-:W0:Y:S01]  /*00d0*/  LDCU UR4, c[0x0][0x3a0] ;  /* 0x00007400ff0477ac */ /* 0x000e220008000800 */
[----:B------:R-:W-:Y:S01]  /*00e0*/  IMAD.MOV.U32 R0, RZ, RZ, RZ ;  /* 0x000000ffff007224 */ /* 0x000fe200078e00ff */
[----:B------:R-:W1:Y:S01]  /*00f0*/  LDCU.64 UR12, c[0x0][0x358] ;  /* 0x00006b00ff0c77ac */ /* 0x000e620008000a00 */
[----:B0-----:R-:W-:-:S09]  /*0100*/  UISETP.GE.AND UP0, UPT, UR4, 0x1, UPT ;  /* 0x000000010400788c */ /* 0x001fd2000bf06270 */
[----:B-1----:R-:W-:Y:S05]  /*0110*/  BRA.U !UP0, `(.L_x_7) ;  /* 0x0000000908ec7547 */ /* 0x002fea000b800000 */
[----:B------:R-:W0:Y:S01]  /*0120*/  LDCU UR6, c[0x0][0x3a4] ;  /* 0x00007480ff0677ac */ /* 0x000e220008000800 */
[----:B------:R-:W-:Y:S02]  /*0130*/  ULEA.HI UR4, UR4, UR4, URZ, 0x1 ;  /* 0x0000000404047291 */ /* 0x000fe4000f8f08ff */
[----:B0-----:R-:W-:-:S09]  /*0140*/  UISETP.GE.AND UP0, UPT, UR6, 0x1, UPT ;  /* 0x000000010600788c */ /* 0x001fd2000bf06270 */
[----:B------:R-:W-:Y:S05]  /*0150*/  BRA.U !UP0, `(.L_x_7) ;  /* 0x0000000908dc7547 */ /* 0x000fea000b800000 */
[----:B------:R-:W-:Y:S01]  /*0160*/  USHF.R.S32.HI UR4, URZ, 0x1, UR4 ;  /* 0x00000001ff047899 */ /* 0x000fe20008011404 */
[----:B------:R-:W-:Y:S01]  /*0170*/  IMAD.MOV.U32 R0, RZ, RZ, RZ ;  /* 0x000000ffff007224 */ /* 0x000fe200078e00ff */
[----:B------:R-:W-:Y:S02]  /*0180*/  ULOP3.LUT UR8, UR6, 0x7, URZ, 0xc0, !UPT ;  /* 0x0000000706087892 */ /* 0x000fe4000f8ec0ff */
[----:B------:R-:W-:Y:S02]  /*0190*/  ULOP3.LUT UR9, UR6, 0x3, URZ, 0xc0, !UPT ;  /* 0x0000000306097892 */ /* 0x000fe4000f8ec0ff */
[----:B------:R-:W-:Y:S01]  /*01a0*/  VIADD R10, R2, -UR4 ;  /* 0x80000004020a7c36 */ /* 0x000fe20008000000 */
[----:B------:R-:W-:Y:S01]  /*01b0*/  ULOP3.LUT UR6, UR6, 0x7ffffff8, URZ, 0xc0, !UPT ;  /* 0x7ffffff806067892 */ /* 0x000fe2000f8ec0ff */
[----:B------:R-:W-:Y:S01]  /*01c0*/  VIADD R11, R3, -UR4 ;  /* 0x80000004030b7c36 */ /* 0x000fe20008000000 */
[----:B------:R-:W-:-:S10]  /*01d0*/  UMOV UR4, URZ ;  /* 0x000000ff00047c82 */ /* 0x000fd40008000000 */
.L_x_14:
[----:B------:R-:W0:Y:S01]  /*01e0*/  LDCU.64 UR10, c[0x0][0x3a0] ;  /* 0x00007400ff0a77ac */ /* 0x000e220008000a00 */
[----:B------:R-:W-:Y:S01]  /*01f0*/  VIADD R4, R11, UR4 ;  /* 0x000000040b047c36 */ /* 0x000fe20008000000 */
[----:B------:R-:W-:Y:S02]  /*0200*/  ULOP3.LUT UR5, URZ, UR4, URZ, 0x33, !UPT ;  /* 0x00000004ff057292 */ /* 0x000fe4000f8e33ff */
[----:B------:R-:W-:Y:S02]  /*0210*/  UIADD3 UR4, UPT, UPT, UR4, 0x1, URZ ;  /* 0x0000000104047890 */ /* 0x000fe4000fffe0ff */
[----:B0-----:R-:W-:Y:S02]  /*0220*/  UISETP.GE.U32.AND UP1, UPT, UR11, 0x8, UPT ;  /* 0x000000080b00788c */ /* 0x001fe4000bf26070 */
[----:B------:R-:W-:Y:S02]  /*0230*/  UIADD3 UR5, UPT, UPT, UR5, UR10, URZ ;  /* 0x0000000a05057290 */ /* 0x000fe4000fffe0ff */
[----:B------:R-:W-:-:S02]  /*0240*/  UISETP.NE.AND UP0, UPT, UR4, UR10, UPT ;  /* 0x0000000a0400728c */ /* 0x000fc4000bf05270 */
[----:B------:R-:W-:-:S03]  /*0250*/  UIMAD UR7, UR5, UR10, UR10 ;  /* 0x0000000a050772a4 */ /* 0x000fc6000f8e020a */
[----:B------:R-:W-:Y:S01]  /*0260*/  UMOV UR5, URZ ;  /* 0x000000ff00057c82 */ /* 0x000fe20008000000 */
[----:B------:R-:W-:Y:S08]  /*0270*/  BRA.U !UP1, `(.L_x_8) ;  /* 0x00000005091c7547 */ /* 0x000ff0000b800000 */
[----:B------:R-:W0:Y:S01]  /*0280*/  LDCU UR5, c[0x0][0x398] ;  /* 0x00007300ff0577ac */ /* 0x000e220008000800 */
[----:B------:R-:W1:Y:S01]  /*0290*/  LDCU UR10, c[0x0][0x39c] ;  /* 0x00007380ff0a77ac */ /* 0x000e620008000800 */
[----:B0-----:R-:W-:Y:S01]  /*02a0*/  ISETP.GE.AND P6, PT, R4, UR5, PT ;  /* 0x0000000504007c0c */ /* 0x001fe2000bfc6270 */
[----:B-1----:R-:W-:-:S12]  /*02b0*/  UMOV UR5, URZ ;  /* 0x000000ff00057c82 */ /* 0x002fd80008000000 */
.L_x_9:
[----:B------:R-:W0:Y:S01]  /*02c0*/  LDC.64 R6, c[0x0][0x380] ;  /* 0x0000e000ff067b82 */ /* 0x000e220000000a00 */
[----:B------:R-:W-:-:S04]  /*02d0*/  VIADD R5, R10, UR5 ;  /* 0x000000050a057c36 */ /* 0x000fc80008000000 */
[----:B------:R-:W-:Y:S01]  /*02e0*/  IMAD R13, R4, UR10, R5 ;  /* 0x0000000a040d7c24 */ /* 0x000fe2000f8e0205 */
[C---:B------:R-:W-:Y:S01]  /*02f0*/  ISETP.GE.OR P3, PT, R5.reuse, UR10, P6 ;  /* 0x0000000a05007c0c */ /* 0x040fe2000b766670 */
[C---:B------:R-:W-:Y:S01]  /*0300*/  VIADD R17, R5.reuse, 0x1 ;  /* 0x0000000105117836 */ /* 0x040fe20000000000 */
[----:B------:R-:W1:Y:S01]  /*0310*/  LDC.64 R8, c[0x0][0x388] ;  /* 0x0000e200ff087b82 */ /* 0x000e620000000a00 */
[----:B------:R-:W-:-:S03]  /*0320*/  LOP3.LUT R12, R5, R4, RZ, 0xfc, !PT ;  /* 0x00000004050c7212 */ /* 0x000fc600078efcff */
[C---:B------:R-:W-:Y:S02]  /*0330*/  ISETP.GE.OR P0, PT, R17.reuse, UR10, P6 ;  /* 0x0000000a11007c0c */ /* 0x040fe4000b706670 */
[----:B------:R-:W-:Y:S02]  /*0340*/  ISETP.LT.OR P3, PT, R12, RZ, P3 ;  /* 0x000000ff0c00720c */ /* 0x000fe40001f61670 */
[----:B------:R-:W-:Y:S02]  /*0350*/  LOP3.LUT R12, RZ, UR5, RZ, 0x33, !PT ;  /* 0x00000005ff0c7c12 */ /* 0x000fe4000f8e33ff */
[----:B------:R-:W-:-:S03]  /*0360*/  LOP3.LUT R17, R17, R4, RZ, 0xfc, !PT ;  /* 0x0000000411117212 */ /* 0x000fc600078efcff */
[----:B------:R-:W-:Y:S01]  /*0370*/  VIADD R15, R12, UR7 ;  /* 0x000000070c0f7c36 */ /* 0x000fe20008000000 */
[----:B------:R-:W-:Y:S01]  /*0380*/  ISETP.LT.OR P0, PT, R17, RZ, P0 ;  /* 0x000000ff1100720c */ /* 0x000fe20000701670 */
[----:B0-----:R-:W-:-:S05]  /*0390*/  IMAD.WIDE R6, R13, 0x4, R6 ;  /* 0x000000040d067825 */ /* 0x001fca00078e0206 */
[----:B------:R-:W2:Y:S01]  /*03a0*/  @!P3 LDG.E R13, desc[UR12][R6.64] ;  /* 0x0000000c060db981 */ /* 0x000ea2000c1e1900 */
[----:B-1----:R-:W-:-:S06]  /*03b0*/  IMAD.WIDE R8, R15, 0x4, R8 ;  /* 0x000000040f087825 */ /* 0x002fcc00078e0208 */
[----:B------:R-:W3:Y:S04]  /*03c0*/  @!P0 LDG.E R15, desc[UR12][R6.64+0x4] ;  /* 0x0000040c060f8981 */ /* 0x000ee8000c1e1900 */
[----:B------:R-:W2:Y:S04]  /*03d0*/  @!P3 LDG.E R12, desc[UR12][R8.64] ;  /* 0x0000000c080cb981 */ /* 0x000ea8000c1e1900 */
[----:B------:R-:W3:Y:S01]  /*03e0*/  @!P0 LDG.E R14, desc[UR12][R8.64+-0x4] ;  /* 0xfffffc0c080e8981 */ /* 0x000ee2000c1e1900 */
[C---:B------:R-:W-:Y:S02]  /*03f0*/  VIADD R17, R5.reuse, 0x2 ;  /* 0x0000000205117836 */ /* 0x040fe40000000000 */
[----:B------:R-:W-:-:S03]  /*0400*/  VIADD R19, R5, 0x3 ;  /* 0x0000000305137836 */ /* 0x000fc60000000000 */
[C---:B------:R-:W-:Y:S02]  /*0410*/  ISETP.GE.OR P1, PT, R17.reuse, UR10, P6 ;  /* 0x0000000a11007c0c */ /* 0x040fe4000b726670 */
[-C--:B------:R-:W-:Y:S02]  /*0420*/  LOP3.LUT R17, R17, R4.reuse, RZ, 0xfc, !PT ;  /* 0x0000000411117212 */ /* 0x080fe400078efcff */
[----:B------:R-:W-:Y:S02]  /*0430*/  ISETP.GE.OR P2, PT, R19, UR10, P6 ;  /* 0x0000000a13007c0c */ /* 0x000fe4000b746670 */
[----:B------:R-:W-:Y:S01]  /*0440*/  ISETP.LT.OR P1, PT, R17, RZ, P1 ;  /* 0x000000ff1100720c */ /* 0x000fe20000f21670 */
[----:B------:R-:W-:Y:S01]  /*0450*/  VIADD R17, R5, 0x4 ;  /* 0x0000000405117836 */ /* 0x000fe20000000000 */
[----:B------:R-:W-:-:S04]  /*0460*/  LOP3.LUT R19, R19, R4, RZ, 0xfc, !PT ;  /* 0x0000000413137212 */ /* 0x000fc800078efcff */
[----:B------:R-:W-:Y:S02]  /*0470*/  ISETP.GE.OR P4, PT, R17, UR10, P6 ;  /* 0x0000000a11007c0c */ /* 0x000fe4000b786670 */
[----:B------:R-:W-:Y:S02]  /*0480*/  ISETP.LT.OR P2, PT, R19, RZ, P2 ;  /* 0x000000ff1300720c */ /* 0x000fe40001741670 */
[----:B------:R-:W-:Y:S01]  /*0490*/  LOP3.LUT R17, R17, R4, RZ, 0xfc, !PT ;  /* 0x0000000411117212 */ /* 0x000fe200078efcff */
[----:B------:R-:W-:-:S03]  /*04a0*/  VIADD R19, R5, 0x6 ;  /* 0x0000000605137836 */ /* 0x000fc60000000000 */
[----:B------:R-:W-:-:S13]  /*04b0*/  ISETP.LT.OR P4, PT, R17, RZ, P4 ;  /* 0x000000ff1100720c */ /* 0x000fda0002781670 */
[----:B------:R-:W4:Y:S01]  /*04c0*/  @!P4 LDG.E R16, desc[UR12][R8.64+-0x10] ;  /* 0xfffff00c0810c981 */ /* 0x000f22000c1e1900 */
[----:B--2---:R-:W-:Y:S02]  /*04d0*/  @!P3 IMAD R0, R13, R12, R0 ;  /* 0x0000000c0d00b224 */ /* 0x004fe400078e0200 */
[----:B------:R-:W-:Y:S01]  /*04e0*/  VIADD R13, R5, 0x5 ;  /* 0x00000005050d7836 */ /* 0x000fe20000000000 */
[----:B------:R-:W2:Y:S04]  /*04f0*/  @!P1 LDG.E R12, desc[UR12][R8.64+-0x8] ;  /* 0xfffff80c080c9981 */ /* 0x000ea8000c1e1900 */
[C---:B------:R-:W-:Y:S02]  /*0500*/  ISETP.GE.OR P5, PT, R13.reuse, UR10, P6 ;  /* 0x0000000a0d007c0c */ /* 0x040fe4000b7a6670 */
[----:B------:R-:W-:-:S02]  /*0510*/  LOP3.LUT R13, R13, R4, RZ, 0xfc, !PT ;  /* 0x000000040d0d7212 */ /* 0x000fc400078efcff */
[----:B------:R-:W-:Y:S02]  /*0520*/  ISETP.GE.OR P3, PT, R19, UR10, P6 ;  /* 0x0000000a13007c0c */ /* 0x000fe4000b766670 */
[----:B------:R-:W-:Y:S01]  /*0530*/  ISETP.LT.OR P5, PT, R13, RZ, P5 ;  /* 0x000000ff0d00720c */ /* 0x000fe20002fa1670 */
[----:B------:R-:W-:Y:S01]  /*0540*/  VIADD R13, R5, 0x7 ;  /* 0x00000007050d7836 */ /* 0x000fe20000000000 */
[----:B------:R-:W-:Y:S01]  /*0550*/  LOP3.LUT R19, R19, R4, RZ, 0xfc, !PT ;  /* 0x0000000413137212 */ /* 0x000fe200078efcff */
[----:B------:R-:W2:Y:S01]  /*0560*/  @!P1 LDG.E R5, desc[UR12][R6.64+0x8] ;  /* 0x0000080c06059981 */ /* 0x000ea2000c1e1900 */
[----:B---3--:R-:W-:Y:S02]  /*0570*/  @!P0 IMAD R0, R15, R14, R0 ;  /* 0x0000000e0f008224 */ /* 0x008fe400078e0200 */
[----:B------:R-:W-:Y:S01]  /*0580*/  LOP3.LUT R15, R13, R4, RZ, 0xfc, !PT ;  /* 0x000000040d0f7212 */ /* 0x000fe200078efcff */
[----:B------:R-:W3:Y:S01]  /*0590*/  @!P2 LDG.E R14, desc[UR12][R8.64+-0xc] ;  /* 0xfffff40c080ea981 */ /* 0x000ee2000c1e1900 */
[----:B------:R-:W-:-:S02]  /*05a0*/  ISETP.LT.OR P3, PT, R19, RZ, P3 ;  /* 0x000000ff1300720c */ /* 0x000fc40001f61670 */
[----:B------:R-:W-:Y:S02]  /*05b0*/  ISETP.GE.OR P0, PT, R13, UR10, P6 ;  /* 0x0000000a0d007c0c */ /* 0x000fe4000b706670 */
[----:B------:R-:W3:Y:S02]  /*05c0*/  @!P2 LDG.E R13, desc[UR12][R6.64+0xc] ;  /* 0x00000c0c060da981 */ /* 0x000ee4000c1e1900 */
[----:B------:R-:W-:Y:S02]  /*05d0*/  ISETP.LT.OR P0, PT, R15, RZ, P0 ;  /* 0x000000ff0f00720c */ /* 0x000fe40000701670 */
[----:B------:R-:W4:Y:S04]  /*05e0*/  @!P4 LDG.E R15, desc[UR12][R6.64+0x10] ;  /* 0x0000100c060fc981 */ /* 0x000f28000c1e1900 */
[----:B------:R-:W5:Y:S04]  /*05f0*/  @!P5 LDG.E R17, desc[UR12][R6.64+0x14] ;  /* 0x0000140c0611d981 */ /* 0x000f68000c1e1900 */
[----:B------:R-:W5:Y:S04]  /*0600*/  @!P5 LDG.E R18, desc[UR12][R8.64+-0x14] ;  /* 0xffffec0c0812d981 */ /* 0x000f68000c1e1900 */
[----:B------:R-:W5:Y:S04]  /*0610*/  @!P3 LDG.E R19, desc[UR12][R6.64+0x18] ;  /* 0x0000180c0613b981 */ /* 0x000f68000c1e1900 */
[----:B------:R-:W5:Y:S04]  /*0620*/  @!P3 LDG.E R20, desc[UR12][R8.64+-0x18] ;  /* 0xffffe80c0814b981 */ /* 0x000f68000c1e1900 */
[----:B------:R-:W5:Y:S04]  /*0630*/  @!P0 LDG.E R21, desc[UR12][R6.64+0x1c] ;  /* 0x00001c0c06158981 */ /* 0x000f68000c1e1900 */
[----:B------:R-:W5:Y:S01]  /*0640*/  @!P0 LDG.E R22, desc[UR12][R8.64+-0x1c] ;  /* 0xffffe40c08168981 */ /* 0x000f62000c1e1900 */
[----:B------:R-:W-:-:S04]  /*0650*/  UIADD3 UR5, UPT, UPT, UR5, 0x8, URZ ;  /* 0x0000000805057890 */ /* 0x000fc8000fffe0ff */
[----:B------:R-:W-:Y:S01]  /*0660*/  UISETP.NE.AND UP1, UPT, UR5, UR6, UPT ;  /* 0x000000060500728c */ /* 0x000fe2000bf25270 */
[----:B--2---:R-:W-:-:S04]  /*0670*/  @!P1 IMAD R0, R5, R12, R0 ;  /* 0x0000000c05009224 */ /* 0x004fc800078e0200 */
[----:B---3--:R-:W-:-:S04]  /*0680*/  @!P2 IMAD R0, R13, R14, R0 ;  /* 0x0000000e0d00a224 */ /* 0x008fc800078e0200 */
[----:B----4-:R-:W-:-:S04]  /*0690*/  @!P4 IMAD R0, R15, R16, R0 ;  /* 0x000000100f00c224 */ /* 0x010fc800078e0200 */
[----:B-----5:R-:W-:-:S04]  /*06a0*/  @!P5 IMAD R0, R17, R18, R0 ;  /* 0x000000121100d224 */ /* 0x020fc800078e0200 */
[----:B------:R-:W-:-:S04]  /*06b0*/  @!P3 IMAD R0, R19, R20, R0 ;  /* 0x000000141300b224 */ /* 0x000fc800078e0200 */
[----:B------:R-:W-:Y:S01]  /*06c0*/  @!P0 IMAD R0, R21, R22, R0 ;  /* 0x0000001615008224 */ /* 0x000fe200078e0200 */
[----:B------:R-:W-:Y:S06]  /*06d0*/  BRA.U UP1, `(.L_x_9) ;  /* 0xfffffff901f87547 */ /* 0x000fec000b83ffff */
[----:B------:R-:W-:-:S05]  /*06e0*/  UMOV UR5, UR6 ;  /* 0x0000000600057c82 */ /* 0x000fca0008000000 */
.L_x_8:
[----:B------:R-:W-:-:S09]  /*06f0*/  UISETP.NE.AND UP1, UPT, UR8, URZ, UPT ;  /* 0x000000ff0800728c */ /* 0x000fd2000bf25270 */
[----:B------:R-:W-:Y:S05]  /*0700*/  BRA.U !UP1, `(.L_x_10) ;  /* 0x00000005096c7547 */ /* 0x000fea000b800000 */
[----:B------:R-:W-:Y:S02]  /*0710*/  UIADD3 UR10, UPT, UPT, UR8, -0x1, URZ ;  /* 0xffffffff080a7890 */ /* 0x000fe4000fffe0ff */
[----:B------:R-:W-:Y:S02]  /*0720*/  UISETP.NE.AND UP2, UPT, UR9, URZ, UPT ;  /* 0x000000ff0900728c */ /* 0x000fe4000bf45270 */
[----:B------:R-:W-:-:S09]  /*0730*/  UISETP.GE.U32.AND UP1, UPT, UR10, 0x3, UPT ;  /* 0x000000030a00788c */ /* 0x000fd2000bf26070 */
[----:B------:R-:W-:Y:S05]  /*0740*/  BRA.U !UP1, `(.L_x_11) ;  /* 0x0000000109987547 */ /* 0x000fea000b800000 */
[----:B------:R-:W0:Y:S01]  /*0750*/  LDCU.64 UR10, c[0x0][0x398] ;  /* 0x00007300ff0a77ac */ /* 0x000e220008000a00 */
[----:B------:R-:W1:Y:S01]  /*0760*/  LDC.64 R8, c[0x0][0x380] ;  /* 0x0000e000ff087b82 */ /* 0x000e620000000a00 */
[----:B------:R-:W-:-:S04]  /*0770*/  VIADD R15, R10, UR5 ;  /* 0x000000050a0f7c36 */ /* 0x000fc80008000000 */
[C---:B------:R-:W-:Y:S01]  /*0780*/  VIADD R5, R15.reuse, 0x1 ;  /* 0x000000010f057836 */ /* 0x040fe20000000000 */
[CC--:B------:R-:W-:Y:S01]  /*0790*/  LOP3.LUT R12, R15.reuse, R4.reuse, RZ, 0xfc, !PT ;  /* 0x000000040f0c7212 */ /* 0x0c0fe200078efcff */
[----:B------:R-:W-:Y:S01]  /*07a0*/  VIADD R13, R15, 0x2 ;  /* 0x000000020f0d7836 */ /* 0x000fe20000000000 */
[----:B------:R-:W2:Y:S04]  /*07b0*/  LDC.64 R6, c[0x0][0x388] ;  /* 0x0000e200ff067b82 */ /* 0x000ea80000000a00 */
[----:B------:R-:W-:Y:S02]  /*07c0*/  LOP3.LUT R14, R13, R4, RZ, 0xfc, !PT ;  /* 0x000000040d0e7212 */ /* 0x000fe400078efcff */
[----:B0-----:R-:W-:-:S04]  /*07d0*/  ISETP.GE.AND P3, PT, R4, UR10, PT ;  /* 0x0000000a04007c0c */ /* 0x001fc8000bf66270 */
[----:B------:R-:W-:Y:S02]  /*07e0*/  ISETP.GE.OR P0, PT, R15, UR11, P3 ;  /* 0x0000000b0f007c0c */ /* 0x000fe40009f06670 */
[C---:B------:R-:W-:Y:S02]  /*07f0*/  ISETP.GE.OR P1, PT, R5.reuse, UR11, P3 ;  /* 0x0000000b05007c0c */ /* 0x040fe40009f26670 */
[----:B------:R-:W-:Y:S02]  /*0800*/  LOP3.LUT R5, R5, R4, RZ, 0xfc, !PT ;  /* 0x0000000405057212 */ /* 0x000fe400078efcff */
[----:B------:R-:W-:Y:S02]  /*0810*/  ISETP.LT.OR P0, PT, R12, RZ, P0 ;  /* 0x000000ff0c00720c */ /* 0x000fe40000701670 */
[----:B------:R-:W-:Y:S02]  /*0820*/  LOP3.LUT R12, RZ, UR5, RZ, 0x33, !PT ;  /* 0x00000005ff0c7c12 */ /* 0x000fe4000f8e33ff */
[----:B------:R-:W-:Y:S01]  /*0830*/  ISETP.LT.OR P1, PT, R5, RZ, P1 ;  /* 0x000000ff0500720c */ /* 0x000fe20000f21670 */
[----:B------:R-:W-:Y:S01]  /*0840*/  IMAD R5, R4, UR11, R15 ;  /* 0x0000000b04057c24 */ /* 0x000fe2000f8e020f */
[----:B------:R-:W-:Y:S01]  /*0850*/  ISETP.GE.OR P2, PT, R13, UR11, P3 ;  /* 0x0000000b0d007c0c */ /* 0x000fe20009f46670 */
[----:B------:R-:W-:-:S02]  /*0860*/  VIADD R15, R15, 0x3 ;  /* 0x000000030f0f7836 */ /* 0x000fc40000000000 */
[----:B------:R-:W-:Y:S01]  /*0870*/  VIADD R13, R12, UR7 ;  /* 0x000000070c0d7c36 */ /* 0x000fe20008000000 */
[----:B------:R-:W-:Y:S01]  /*0880*/  ISETP.LT.OR P2, PT, R14, RZ, P2 ;  /* 0x000000ff0e00720c */ /* 0x000fe20001741670 */
[----:B-1----:R-:W-:Y:S01]  /*0890*/  IMAD.WIDE R8, R5, 0x4, R8 ;  /* 0x0000000405087825 */ /* 0x002fe200078e0208 */
[C---:B------:R-:W-:Y:S02]  /*08a0*/  ISETP.GE.OR P3, PT, R15.reuse, UR11, P3 ;  /* 0x0000000b0f007c0c */ /* 0x040fe40009f66670 */
[----:B------:R-:W-:Y:S01]  /*08b0*/  LOP3.LUT R15, R15, R4, RZ, 0xfc, !PT ;  /* 0x000000040f0f7212 */ /* 0x000fe200078efcff */
[----:B--2---:R-:W-:Y:S01]  /*08c0*/  IMAD.WIDE R6, R13, 0x4, R6 ;  /* 0x000000040d067825 */ /* 0x004fe200078e0206 */
[----:B------:R-:W2:Y:S02]  /*08d0*/  @!P0 LDG.E R5, desc[UR12][R8.64] ;  /* 0x0000000c08058981 */ /* 0x000ea4000c1e1900 */
[----:B------:R-:W-:Y:S02]  /*08e0*/  ISETP.LT.OR P3, PT, R15, RZ, P3 ;  /* 0x000000ff0f00720c */ /* 0x000fe40001f61670 */
[----:B------:R-:W2:Y:S04]  /*08f0*/  @!P0 LDG.E R12, desc[UR12][R6.64] ;  /* 0x0000000c060c8981 */ /* 0x000ea8000c1e1900 */
[----:B------:R-:W3:Y:S04]  /*0900*/  @!P1 LDG.E R13, desc[UR12][R8.64+0x4] ;  /* 0x0000040c080d9981 */ /* 0x000ee8000c1e1900 */
[----:B------:R-:W3:Y:S04]  /*0910*/  @!P1 LDG.E R14, desc[UR12][R6.64+-0x4] ;  /* 0xfffffc0c060e9981 */ /* 0x000ee8000c1e1900 */
[----:B------:R-:W4:Y:S04]  /*0920*/  @!P2 LDG.E R15, desc[UR12][R8.64+0x8] ;  /* 0x0000080c080fa981 */ /* 0x000f28000c1e1900 */
[----:B------:R-:W4:Y:S04]  /*0930*/  @!P2 LDG.E R16, desc[UR12][R6.64+-0x8] ;  /* 0xfffff80c0610a981 */ /* 0x000f28000c1e1900 */
[----:B------:R-:W5:Y:S04]  /*0940*/  @!P3 LDG.E R17, desc[UR12][R8.64+0xc] ;  /* 0x00000c0c0811b981 */ /* 0x000f68000c1e1900 */
[----:B------:R-:W5:Y:S01]  /*0950*/  @!P3 LDG.E R18, desc[UR12][R6.64+-0xc] ;  /* 0xfffff40c0612b981 */ /* 0x000f62000c1e1900 */
[----:B------:R-:W-:Y:S01]  /*0960*/  UIADD3 UR5, UPT, UPT, UR5, 0x4, URZ ;  /* 0x0000000405057890 */ /* 0x000fe2000fffe0ff */
[----:B--2---:R-:W-:-:S04]  /*0970*/  @!P0 IMAD R0, R5, R12, R0 ;  /* 0x0000000c05008224 */ /* 0x004fc800078e0200 */
[----:B---3--:R-:W-:-:S04]  /*0980*/  @!P1 IMAD R0, R13, R14, R0 ;  /* 0x0000000e0d009224 */ /* 0x008fc800078e0200 */
[----:B----4-:R-:W-:-:S04]  /*0990*/  @!P2 IMAD R0, R15, R16, R0 ;  /* 0x000000100f00a224 */ /* 0x010fc800078e0200 */
[----:B-----5:R-:W-:-:S07]  /*09a0*/  @!P3 IMAD R0, R17, R18, R0 ;  /* 0x000000121100b224 */ /* 0x020fce00078e0200 */
.L_x_11:
[----:B------:R-:W-:Y:S05]  /*09b0*/  BRA.U !UP2, `(.L_x_10) ;  /* 0x000000010ac07547 */ /* 0x000fea000b800000 */
[----:B------:R-:W0:Y:S01]  /*09c0*/  LDCU UR10, c[0x0][0x3a4] ;  /* 0x00007480ff0a77ac */ /* 0x000e220008000800 */
[----:B------:R-:W-:Y:S02]  /*09d0*/  UISETP.NE.AND UP1, UPT, UR9, 0x1, UPT ;  /* 0x000000010900788c */ /* 0x000fe4000bf25270 */
[----:B0-----:R-:W-:-:S07]  /*09e0*/  ULOP3.LUT UP2, URZ, UR10, 0x1, URZ, 0xc0, !UPT ;  /* 0x000000010aff7892 */ /* 0x001fce000f84c0ff */
[----:B------:R-:W-:Y:S05]  /*09f0*/  BRA.U !UP1, `(.L_x_12) ;  /* 0x0000000109607547 */ /* 0x000fea000b800000 */
[----:B------:R-:W0:Y:S01]  /*0a00*/  LDCU.64 UR10, c[0x0][0x398] ;  /* 0x00007300ff0a77ac */ /* 0x000e220008000a00 */
[----:B------:R-:W1:Y:S01]  /*0a10*/  LDC.64 R8, c[0x0][0x380] ;  /* 0x0000e000ff087b82 */ /* 0x000e620000000a00 */
[----:B------:R-:W-:-:S04]  /*0a20*/  VIADD R13, R10, UR5 ;  /* 0x000000050a0d7c36 */ /* 0x000fc80008000000 */
[C---:B------:R-:W-:Y:S01]  /*0a30*/  VIADD R5, R13.reuse, 0x1 ;  /* 0x000000010d057836 */ /* 0x040fe20000000000 */
[----:B------:R-:W-:Y:S02]  /*0a40*/  LOP3.LUT R12, R13, R4, RZ, 0xfc, !PT ;  /* 0x000000040d0c7212 */ /* 0x000fe400078efcff */
[----:B------:R-:W2:Y:S01]  /*0a50*/  LDC.64 R6, c[0x0][0x388] ;  /* 0x0000e200ff067b82 */ /* 0x000ea20000000a00 */
[----:B0-----:R-:W-:-:S04]  /*0a60*/  ISETP.GE.AND P1, PT, R4, UR10, PT ;  /* 0x0000000a04007c0c */ /* 0x001fc8000bf26270 */
[----:B------:R-:W-:Y:S02]  /*0a70*/  ISETP.GE.OR P0, PT, R13, UR11, P1 ;  /* 0x0000000b0d007c0c */ /* 0x000fe40008f06670 */
[C---:B------:R-:W-:Y:S02]  /*0a80*/  ISETP.GE.OR P1, PT, R5.reuse, UR11, P1 ;  /* 0x0000000b05007c0c */ /* 0x040fe40008f26670 */
[----:B------:R-:W-:Y:S02]  /*0a90*/  LOP3.LUT R5, R5, R4, RZ, 0xfc, !PT ;  /* 0x0000000405057212 */ /* 0x000fe400078efcff */
[----:B------:R-:W-:Y:S02]  /*0aa0*/  ISETP.LT.OR P0, PT, R12, RZ, P0 ;  /* 0x000000ff0c00720c */ /* 0x000fe40000701670 */
[----:B------:R-:W-:Y:S02]  /*0ab0*/  LOP3.LUT R12, RZ, UR5, RZ, 0x33, !PT ;  /* 0x00000005ff0c7c12 */ /* 0x000fe4000f8e33ff */
[----:B------:R-:W-:Y:S01]  /*0ac0*/  ISETP.LT.OR P1, PT, R5, RZ, P1 ;  /* 0x000000ff0500720c */ /* 0x000fe20000f21670 */
[----:B------:R-:W-:-:S02]  /*0ad0*/  IMAD R5, R4, UR11, R13 ;  /* 0x0000000b04057c24 */ /* 0x000fc4000f8e020d */
[----:B------:R-:W-:Y:S02]  /*0ae0*/  VIADD R13, R12, UR7 ;  /* 0x000000070c0d7c36 */ /* 0x000fe40008000000 */
[----:B-1----:R-:W-:-:S04]  /*0af0*/  IMAD.WIDE R8, R5, 0x4, R8 ;  /* 0x0000000405087825 */ /* 0x002fc800078e0208 */
[----:B--2---:R-:W-:Y:S01]  /*0b00*/  IMAD.WIDE R6, R13, 0x4, R6 ;  /* 0x000000040d067825 */ /* 0x004fe200078e0206 */
[----:B------:R-:W2:Y:S04]  /*0b10*/  @!P0 LDG.E R5, desc[UR12][R8.64] ;  /* 0x0000000c08058981 */ /* 0x000ea8000c1e1900 */
[----:B------:R-:W2:Y:S04]  /*0b20*/  @!P0 LDG.E R12, desc[UR12][R6.64] ;  /* 0x0000000c060c8981 */ /* 0x000ea8000c1e1900 */
[----:B------:R-:W3:Y:S04]  /*0b30*/  @!P1 LDG.E R13, desc[UR12][R8.64+0x4] ;  /* 0x0000040c080d9981 */ /* 0x000ee8000c1e1900 */
[----:B------:R-:W3:Y:S01]  /*0b40*/  @!P1 LDG.E R14, desc[UR12][R6.64+-0x4] ;  /* 0xfffffc0c060e9981 */ /* 0x000ee2000c1e1900 */
[----:B------:R-:W-:Y:S01]  /*0b50*/  UIADD3 UR5, UPT, UPT, UR5, 0x2, URZ ;  /* 0x0000000205057890 */ /* 0x000fe2000fffe0ff */
[----:B--2---:R-:W-:-:S04]  /*0b60*/  @!P0 IMAD R0, R5, R12, R0 ;  /* 0x0000000c05008224 */ /* 0x004fc800078e0200 */
[----:B---3--:R-:W-:-:S07]  /*0b70*/  @!P1 IMAD R0, R13, R14, R0 ;  /* 0x0000000e0d009224 */ /* 0x008fce00078e0200 */
.L_x_12:
[----:B------:R-:W-:Y:S05]  /*0b80*/  BRA.U !UP2, `(.L_x_10) ;  /* 0x000000010a4c7547 */ /* 0x000fea000b800000 */
[----:B------:R-:W0:Y:S01]  /*0b90*/  LDCU.64 UR10, c[0x0][0x398] ;  /* 0x00007300ff0a77ac */ /* 0x000e220008000a00 */
[----:B------:R-:W-:Y:S01]  /*0ba0*/  VIADD R13, R10, UR5 ;  /* 0x000000050a0d7c36 */ /* 0x000fe20008000000 */
[----:B------:R-:W-:Y:S04]  /*0bb0*/  BSSY.RECONVERGENT B0, `(.L_x_10) ;  /* 0x0000010000007945 */ /* 0x000fe80003800200 */
[----:B------:R-:W-:Y:S02]  /*0bc0*/  LOP3.LUT R5, R13, R4, RZ, 0xfc, !PT ;  /* 0x000000040d057212 */ /* 0x000fe400078efcff */
[----:B0-----:R-:W-:-:S04]  /*0bd0*/  ISETP.GE.AND P0, PT, R4, UR10, PT ;  /* 0x0000000a04007c0c */ /* 0x001fc8000bf06270 */
[----:B------:R-:W-:-:S04]  /*0be0*/  ISETP.GE.OR P0, PT, R13, UR11, P0 ;  /* 0x0000000b0d007c0c */ /* 0x000fc80008706670 */
[----:B------:R-:W-:-:S13]  /*0bf0*/  ISETP.LT.OR P0, PT, R5, RZ, P0 ;  /* 0x000000ff0500720c */ /* 0x000fda0000701670 */
[----:B------:R-:W-:Y:S05]  /*0c00*/  @P0 BRA `(.L_x_13) ;  /* 0x0000000000280947 */ /* 0x000fea0003800000 */
[----:B------:R-:W0:Y:S01]  /*0c10*/  LDC.64 R6, c[0x0][0x380] ;  /* 0x0000e000ff067b82 */ /* 0x000e220000000a00 */
[----:B------:R-:W-:Y:S01]  /*0c20*/  LOP3.LUT R5, RZ, UR5, RZ, 0x33, !PT ;  /* 0x00000005ff057c12 */ /* 0x000fe2000f8e33ff */
[----:B------:R-:W-:-:S04]  /*0c30*/  IMAD R13, R4, UR11, R13 ;  /* 0x0000000b040d7c24 */ /* 0x000fc8000f8e020d */
[----:B------:R-:W-:Y:S02]  /*0c40*/  VIADD R15, R5, UR7 ;  /* 0x00000007050f7c36 */ /* 0x000fe40008000000 */
[----:B------:R-:W1:Y:S01]  /*0c50*/  LDC.64 R8, c[0x0][0x388] ;  /* 0x0000e200ff087b82 */ /* 0x000e620000000a00 */
[----:B0-----:R-:W-:-:S06]  /*0c60*/  IMAD.WIDE R4, R13, 0x4, R6 ;  /* 0x000000040d047825 */ /* 0x001fcc00078e0206 */
[----:B------:R-:W2:Y:S01]  /*0c70*/  LDG.E R5, desc[UR12][R4.64] ;  /* 0x0000000c04057981 */ /* 0x000ea2000c1e1900 */
[----:B-1----:R-:W-:-:S06]  /*0c80*/  IMAD.WIDE R6, R15, 0x4, R8 ;  /* 0x000000040f067825 */ /* 0x002fcc00078e0208 */
[----:B------:R-:W2:Y:S02]  /*0c90*/  LDG.E R6, desc[UR12][R6.64] ;  /* 0x0000000c06067981 */ /* 0x000ea4000c1e1900 */
[----:B--2---:R-:W-:-:S07]  /*0ca0*/  IMAD R0, R5, R6, R0 ;  /* 0x0000000605007224 */ /* 0x004fce00078e0200 */
.L_x_13:
[----:B------:R-:W-:Y:S05]  /*0cb0*/  BSYNC.RECONVERGENT B0 ;  /* 0x0000000000007941 */ /* 0x000fea0003800200 */
.L_x_10:
[----:B------:R-:W-:Y:S05]  /*0cc0*/  BRA.U UP0, `(.L_x_14) ;  /* 0xfffffff500447547 */ /* 0x000fea000b83ffff */
.L_x_7:
[----:B------:R-:W0:Y:S01]  /*0cd0*/  LDC.64 R4, c[0x0][0x390] ;  /* 0x0000e400ff047b82 */ /* 0x000e220000000a00 */
[----:B------:R-:W1:Y:S02]  /*0ce0*/  LDCU UR5, c[0x0][0x39c] ;  /* 0x00007380ff0577ac */ /* 0x000e640008000800 */
[----:B-1----:R-:W-:-:S04]  /*0cf0*/  IMAD R3, R3, UR5, R2 ;  /* 0x0000000503037c24 */ /* 0x002fc8000f8e0202 */
[----:B0-----:R-:W-:-:S05]  /*0d00*/  IMAD.WIDE.U32 R2, R3, 0x4, R4 ;  /* 0x0000000403027825 */ /* 0x001fca00078e0004 */
[----:B------:R-:W-:Y:S01]  /*0d10*/  STG.E desc[UR12][R2.64], R0 ;  /* 0x0000000002007986 */ /* 0x000fe2000c10190c */
[----:B------:R-:W-:Y:S05]  /*0d20*/  EXIT ;  /* 0x000000000000794d */ /* 0x000fea0003800000 */
.L_x_15:
        /* <DEDUP_REMOVED lines=13> */
.L_x_17:


//--------------------- .nv.shared._Z18d_optimized_conv2DPiS_S_iiiiii --------------------------
	.section	.nv.shared._Z18d_optimized_conv2DPiS_S_iiiiii,"aw",@nobits
	.sectionflags	@""
	.align	4
.nv.shared._Z18d_optimized_conv2DPiS_S_iiiiii:
	.zero		9216


//--------------------- .nv.shared.reserved.0     --------------------------
	.section	.nv.shared.reserved.0,"aw",@nobits
	.weak		__nv_reservedSMEM_offset_0_alias
	.size		__nv_reservedSMEM_offset_0_alias, 0, 64
	.other		__nv_reservedSMEM_offset_0_alias,@"STO_CUDA_RESERVED_SHARED STV_DEFAULT"
__nv_reservedSMEM_offset_0_alias:
	.zero		0
	.zero		64


//--------------------- .nv.constant0._Z18d_optimized_conv2DPiS_S_iiiiii --------------------------
	.section	.nv.constant0._Z18d_optimized_conv2DPiS_S_iiiiii,"a",@progbits
	.sectionflags	@""
	.align	4
.nv.constant0._Z18d_optimized_conv2DPiS_S_iiiiii:
	.zero		944


//--------------------- .nv.constant0._Z8d_conv2DPiS_S_iiiiii --------------------------
	.section	.nv.constant0._Z8d_conv2DPiS_S_iiiiii,"a",@progbits
	.sectionflags	@""
	.align	4
.nv.constant0._Z8d_conv2DPiS_S_iiiiii:
	.zero		944


//--------------------- SYMBOLS --------------------------

	.type		.nv.reservedSmem.offset0,@object
	.size		.nv.reservedSmem.offset0,0x4
	.type		.nv.reservedSmem.cap,@object
	.size		.nv.reservedSmem.cap,0x4
